//
// Generated by NVIDIA NVVM Compiler
//
// Compiler Build ID: CL-36424714
// Cuda compilation tools, release 13.0, V13.0.88
// Based on NVVM 20.0.0
//

.version 9.0
.target sm_100
.address_size 64

	// .globl	_Z21calc_bfs_pg_rank_cudaP18compact_adj_node_tPlP15p_rank_struct_tll
.global .align 4 .f32 d_rand_hop = 0f3E19999A;

.visible .entry _Z21calc_bfs_pg_rank_cudaP18compact_adj_node_tPlP15p_rank_struct_tll(
	.param .u64 .ptr .align 1 _Z21calc_bfs_pg_rank_cudaP18compact_adj_node_tPlP15p_rank_struct_tll_param_0,
	.param .u64 .ptr .align 1 _Z21calc_bfs_pg_rank_cudaP18compact_adj_node_tPlP15p_rank_struct_tll_param_1,
	.param .u64 .ptr .align 1 _Z21calc_bfs_pg_rank_cudaP18compact_adj_node_tPlP15p_rank_struct_tll_param_2,
	.param .u64 _Z21calc_bfs_pg_rank_cudaP18compact_adj_node_tPlP15p_rank_struct_tll_param_3,
	.param .u64 _Z21calc_bfs_pg_rank_cudaP18compact_adj_node_tPlP15p_rank_struct_tll_param_4
)
{
	.reg .pred 	%p<25>;
	.reg .b16 	%rs<2>;
	.reg .b32 	%r<5>;
	.reg .b32 	%f<55>;
	.reg .b64 	%rd<203>;

	ld.param.u64 	%rd64, [_Z21calc_bfs_pg_rank_cudaP18compact_adj_node_tPlP15p_rank_struct_tll_param_0];
	ld.param.u64 	%rd67, [_Z21calc_bfs_pg_rank_cudaP18compact_adj_node_tPlP15p_rank_struct_tll_param_1];
	ld.param.u64 	%rd68, [_Z21calc_bfs_pg_rank_cudaP18compact_adj_node_tPlP15p_rank_struct_tll_param_2];
	ld.param.u64 	%rd65, [_Z21calc_bfs_pg_rank_cudaP18compact_adj_node_tPlP15p_rank_struct_tll_param_3];
	ld.param.u64 	%rd181, [_Z21calc_bfs_pg_rank_cudaP18compact_adj_node_tPlP15p_rank_struct_tll_param_4];
	cvta.to.global.u64 	%rd1, %rd67;
	cvta.to.global.u64 	%rd2, %rd68;
	mov.u32 	%r1, %ctaid.x;
	mov.u32 	%r2, %ntid.x;
	mov.u32 	%r3, %tid.x;
	mad.lo.s32 	%r4, %r1, %r2, %r3;
	cvt.u64.u32 	%rd3, %r4;
	setp.le.s64 	%p1, %rd65, %rd3;
	@%p1 bra 	$L__BB0_35;
	cvta.to.global.u64 	%rd69, %rd64;
	add.s64 	%rd4, %rd65, -1;
	setp.eq.s64 	%p2, %rd4, %rd3;
	shl.b64 	%rd70, %rd3, 4;
	add.s64 	%rd5, %rd69, %rd70;
	@%p2 bra 	$L__BB0_3;
	ld.global.u64 	%rd181, [%rd5+16];
$L__BB0_3:
	ld.global.u8 	%rs1, [%rd5+8];
	setp.ne.s16 	%p3, %rs1, 0;
	@%p3 bra 	$L__BB0_17;
	ld.global.f32 	%f20, [d_rand_hop];
	mov.f32 	%f21, 0f3F800000;
	sub.f32 	%f22, %f21, %f20;
	shl.b64 	%rd84, %rd3, 3;
	add.s64 	%rd85, %rd2, %rd84;
	ld.global.f32 	%f23, [%rd85+4];
	mul.f32 	%f24, %f22, %f23;
	ld.global.u64 	%rd198, [%rd5];
	sub.s64 	%rd9, %rd181, %rd198;
	cvt.rn.f32.s64 	%f25, %rd9;
	div.rn.f32 	%f1, %f24, %f25;
	setp.le.s64 	%p16, %rd181, %rd198;
	@%p16 bra 	$L__BB0_35;
	sub.s64 	%rd86, %rd198, %rd181;
	setp.gt.u64 	%p17, %rd86, -16;
	@%p17 bra 	$L__BB0_8;
	and.b64  	%rd183, %rd9, -16;
	shl.b64 	%rd87, %rd198, 3;
	add.s64 	%rd88, %rd87, %rd1;
	add.s64 	%rd182, %rd88, 64;
$L__BB0_7:
	.pragma "nounroll";
	ld.global.u64 	%rd89, [%rd182+-64];
	shl.b64 	%rd90, %rd89, 3;
	add.s64 	%rd91, %rd2, %rd90;
	atom.global.add.f32 	%f26, [%rd91], %f1;
	ld.global.u64 	%rd92, [%rd182+-56];
	shl.b64 	%rd93, %rd92, 3;
	add.s64 	%rd94, %rd2, %rd93;
	atom.global.add.f32 	%f27, [%rd94], %f1;
	ld.global.u64 	%rd95, [%rd182+-48];
	shl.b64 	%rd96, %rd95, 3;
	add.s64 	%rd97, %rd2, %rd96;
	atom.global.add.f32 	%f28, [%rd97], %f1;
	ld.global.u64 	%rd98, [%rd182+-40];
	shl.b64 	%rd99, %rd98, 3;
	add.s64 	%rd100, %rd2, %rd99;
	atom.global.add.f32 	%f29, [%rd100], %f1;
	ld.global.u64 	%rd101, [%rd182+-32];
	shl.b64 	%rd102, %rd101, 3;
	add.s64 	%rd103, %rd2, %rd102;
	atom.global.add.f32 	%f30, [%rd103], %f1;
	ld.global.u64 	%rd104, [%rd182+-24];
	shl.b64 	%rd105, %rd104, 3;
	add.s64 	%rd106, %rd2, %rd105;
	atom.global.add.f32 	%f31, [%rd106], %f1;
	ld.global.u64 	%rd107, [%rd182+-16];
	shl.b64 	%rd108, %rd107, 3;
	add.s64 	%rd109, %rd2, %rd108;
	atom.global.add.f32 	%f32, [%rd109], %f1;
	ld.global.u64 	%rd110, [%rd182+-8];
	shl.b64 	%rd111, %rd110, 3;
	add.s64 	%rd112, %rd2, %rd111;
	atom.global.add.f32 	%f33, [%rd112], %f1;
	ld.global.u64 	%rd113, [%rd182];
	shl.b64 	%rd114, %rd113, 3;
	add.s64 	%rd115, %rd2, %rd114;
	atom.global.add.f32 	%f34, [%rd115], %f1;
	ld.global.u64 	%rd116, [%rd182+8];
	shl.b64 	%rd117, %rd116, 3;
	add.s64 	%rd118, %rd2, %rd117;
	atom.global.add.f32 	%f35, [%rd118], %f1;
	ld.global.u64 	%rd119, [%rd182+16];
	shl.b64 	%rd120, %rd119, 3;
	add.s64 	%rd121, %rd2, %rd120;
	atom.global.add.f32 	%f36, [%rd121], %f1;
	ld.global.u64 	%rd122, [%rd182+24];
	shl.b64 	%rd123, %rd122, 3;
	add.s64 	%rd124, %rd2, %rd123;
	atom.global.add.f32 	%f37, [%rd124], %f1;
	ld.global.u64 	%rd125, [%rd182+32];
	shl.b64 	%rd126, %rd125, 3;
	add.s64 	%rd127, %rd2, %rd126;
	atom.global.add.f32 	%f38, [%rd127], %f1;
	ld.global.u64 	%rd128, [%rd182+40];
	shl.b64 	%rd129, %rd128, 3;
	add.s64 	%rd130, %rd2, %rd129;
	atom.global.add.f32 	%f39, [%rd130], %f1;
	ld.global.u64 	%rd131, [%rd182+48];
	shl.b64 	%rd132, %rd131, 3;
	add.s64 	%rd133, %rd2, %rd132;
	atom.global.add.f32 	%f40, [%rd133], %f1;
	ld.global.u64 	%rd134, [%rd182+56];
	shl.b64 	%rd135, %rd134, 3;
	add.s64 	%rd136, %rd2, %rd135;
	atom.global.add.f32 	%f41, [%rd136], %f1;
	add.s64 	%rd198, %rd198, 16;
	add.s64 	%rd183, %rd183, -16;
	add.s64 	%rd182, %rd182, 128;
	setp.eq.s64 	%p18, %rd183, 0;
	@%p18 bra 	$L__BB0_8;
	bra.uni 	$L__BB0_7;
$L__BB0_8:
	and.b64  	%rd52, %rd9, 15;
	setp.eq.s64 	%p19, %rd52, 0;
	@%p19 bra 	$L__BB0_35;
	and.b64  	%rd53, %rd9, 7;
	setp.lt.u64 	%p20, %rd52, 8;
	@%p20 bra 	$L__BB0_11;
	shl.b64 	%rd137, %rd198, 3;
	add.s64 	%rd138, %rd1, %rd137;
	ld.global.u64 	%rd139, [%rd138];
	shl.b64 	%rd140, %rd139, 3;
	add.s64 	%rd141, %rd2, %rd140;
	atom.global.add.f32 	%f42, [%rd141], %f1;
	ld.global.u64 	%rd142, [%rd138+8];
	shl.b64 	%rd143, %rd142, 3;
	add.s64 	%rd144, %rd2, %rd143;
	atom.global.add.f32 	%f43, [%rd144], %f1;
	ld.global.u64 	%rd145, [%rd138+16];
	shl.b64 	%rd146, %rd145, 3;
	add.s64 	%rd147, %rd2, %rd146;
	atom.global.add.f32 	%f44, [%rd147], %f1;
	ld.global.u64 	%rd148, [%rd138+24];
	shl.b64 	%rd149, %rd148, 3;
	add.s64 	%rd150, %rd2, %rd149;
	atom.global.add.f32 	%f45, [%rd150], %f1;
	ld.global.u64 	%rd151, [%rd138+32];
	shl.b64 	%rd152, %rd151, 3;
	add.s64 	%rd153, %rd2, %rd152;
	atom.global.add.f32 	%f46, [%rd153], %f1;
	ld.global.u64 	%rd154, [%rd138+40];
	shl.b64 	%rd155, %rd154, 3;
	add.s64 	%rd156, %rd2, %rd155;
	atom.global.add.f32 	%f47, [%rd156], %f1;
	ld.global.u64 	%rd157, [%rd138+48];
	shl.b64 	%rd158, %rd157, 3;
	add.s64 	%rd159, %rd2, %rd158;
	atom.global.add.f32 	%f48, [%rd159], %f1;
	ld.global.u64 	%rd160, [%rd138+56];
	shl.b64 	%rd161, %rd160, 3;
	add.s64 	%rd162, %rd2, %rd161;
	atom.global.add.f32 	%f49, [%rd162], %f1;
	add.s64 	%rd198, %rd198, 8;
$L__BB0_11:
	setp.eq.s64 	%p21, %rd53, 0;
	@%p21 bra 	$L__BB0_35;
	and.b64  	%rd201, %rd9, 3;
	setp.lt.u64 	%p22, %rd53, 4;
	@%p22 bra 	$L__BB0_14;
	shl.b64 	%rd163, %rd198, 3;
	add.s64 	%rd164, %rd1, %rd163;
	ld.global.u64 	%rd165, [%rd164];
	shl.b64 	%rd166, %rd165, 3;
	add.s64 	%rd167, %rd2, %rd166;
	atom.global.add.f32 	%f50, [%rd167], %f1;
	ld.global.u64 	%rd168, [%rd164+8];
	shl.b64 	%rd169, %rd168, 3;
	add.s64 	%rd170, %rd2, %rd169;
	atom.global.add.f32 	%f51, [%rd170], %f1;
	ld.global.u64 	%rd171, [%rd164+16];
	shl.b64 	%rd172, %rd171, 3;
	add.s64 	%rd173, %rd2, %rd172;
	atom.global.add.f32 	%f52, [%rd173], %f1;
	ld.global.u64 	%rd174, [%rd164+24];
	shl.b64 	%rd175, %rd174, 3;
	add.s64 	%rd176, %rd2, %rd175;
	atom.global.add.f32 	%f53, [%rd176], %f1;
	add.s64 	%rd198, %rd198, 4;
$L__BB0_14:
	setp.eq.s64 	%p23, %rd201, 0;
	@%p23 bra 	$L__BB0_35;
	shl.b64 	%rd177, %rd198, 3;
	add.s64 	%rd202, %rd1, %rd177;
$L__BB0_16:
	.pragma "nounroll";
	ld.global.u64 	%rd178, [%rd202];
	shl.b64 	%rd179, %rd178, 3;
	add.s64 	%rd180, %rd2, %rd179;
	atom.global.add.f32 	%f54, [%rd180], %f1;
	add.s64 	%rd202, %rd202, 8;
	add.s64 	%rd201, %rd201, -1;
	setp.ne.s64 	%p24, %rd201, 0;
	@%p24 bra 	$L__BB0_16;
	bra.uni 	$L__BB0_35;
$L__BB0_17:
	ld.global.f32 	%f3, [d_rand_hop];
	mov.f32 	%f4, 0f3F800000;
	sub.f32 	%f5, %f4, %f3;
	shl.b64 	%rd72, %rd3, 3;
	add.s64 	%rd73, %rd2, %rd72;
	ld.global.f32 	%f6, [%rd73+4];
	mul.f32 	%f7, %f5, %f6;
	cvt.rn.f32.u64 	%f8, %rd4;
	div.rn.f32 	%f2, %f7, %f8;
	min.u64 	%rd18, %rd65, %rd3;
	setp.eq.s64 	%p4, %rd18, 0;
	mov.b64 	%rd191, 0;
	@%p4 bra 	$L__BB0_24;
	and.b64  	%rd19, %rd18, 3;
	setp.lt.u64 	%p5, %rd18, 4;
	mov.b64 	%rd191, 0;
	@%p5 bra 	$L__BB0_21;
	and.b64  	%rd191, %rd18, 4294967292;
	add.s64 	%rd186, %rd2, 16;
	mov.u64 	%rd185, %rd191;
$L__BB0_20:
	atom.global.add.f32 	%f9, [%rd186+-16], %f2;
	atom.global.add.f32 	%f10, [%rd186+-8], %f2;
	atom.global.add.f32 	%f11, [%rd186], %f2;
	atom.global.add.f32 	%f12, [%rd186+8], %f2;
	add.s64 	%rd186, %rd186, 32;
	add.s64 	%rd185, %rd185, -4;
	setp.ne.s64 	%p6, %rd185, 0;
	@%p6 bra 	$L__BB0_20;
$L__BB0_21:
	setp.eq.s64 	%p7, %rd19, 0;
	@%p7 bra 	$L__BB0_24;
	shl.b64 	%rd76, %rd191, 3;
	add.s64 	%rd190, %rd2, %rd76;
	neg.s64 	%rd189, %rd19;
	add.s64 	%rd191, %rd191, %rd19;
$L__BB0_23:
	.pragma "nounroll";
	atom.global.add.f32 	%f13, [%rd190], %f2;
	add.s64 	%rd190, %rd190, 8;
	add.s64 	%rd189, %rd189, 1;
	setp.ne.s64 	%p8, %rd189, 0;
	@%p8 bra 	$L__BB0_23;
$L__BB0_24:
	setp.ge.s64 	%p9, %rd191, %rd65;
	@%p9 bra 	$L__BB0_28;
	setp.eq.s64 	%p10, %rd191, %rd3;
	@%p10 bra 	$L__BB0_27;
	shl.b64 	%rd77, %rd191, 3;
	add.s64 	%rd78, %rd2, %rd77;
	atom.global.add.f32 	%f14, [%rd78], %f2;
$L__BB0_27:
	add.s64 	%rd191, %rd191, 1;
$L__BB0_28:
	setp.ge.s64 	%p11, %rd191, %rd65;
	@%p11 bra 	$L__BB0_35;
	sub.s64 	%rd79, %rd65, %rd191;
	and.b64  	%rd193, %rd79, 3;
	setp.eq.s64 	%p12, %rd193, 0;
	mov.u64 	%rd197, %rd191;
	@%p12 bra 	$L__BB0_32;
	shl.b64 	%rd80, %rd191, 3;
	add.s64 	%rd194, %rd2, %rd80;
	add.s64 	%rd197, %rd191, %rd193;
$L__BB0_31:
	.pragma "nounroll";
	atom.global.add.f32 	%f15, [%rd194], %f2;
	add.s64 	%rd194, %rd194, 8;
	add.s64 	%rd193, %rd193, -1;
	setp.ne.s64 	%p13, %rd193, 0;
	@%p13 bra 	$L__BB0_31;
$L__BB0_32:
	sub.s64 	%rd81, %rd191, %rd65;
	setp.gt.u64 	%p14, %rd81, -4;
	@%p14 bra 	$L__BB0_35;
	shl.b64 	%rd82, %rd197, 3;
	add.s64 	%rd83, %rd82, %rd2;
	add.s64 	%rd196, %rd83, 16;
$L__BB0_34:
	atom.global.add.f32 	%f16, [%rd196+-16], %f2;
	atom.global.add.f32 	%f17, [%rd196+-8], %f2;
	atom.global.add.f32 	%f18, [%rd196], %f2;
	atom.global.add.f32 	%f19, [%rd196+8], %f2;
	add.s64 	%rd197, %rd197, 4;
	add.s64 	%rd196, %rd196, 32;
	setp.lt.s64 	%p15, %rd197, %rd65;
	@%p15 bra 	$L__BB0_34;
$L__BB0_35:
	ret;

}
	// .globl	_Z9update_prP15p_rank_struct_tPfl
.visible .entry _Z9update_prP15p_rank_struct_tPfl(
	.param .u64 .ptr .align 1 _Z9update_prP15p_rank_struct_tPfl_param_0,
	.param .u64 .ptr .align 1 _Z9update_prP15p_rank_struct_tPfl_param_1,
	.param .u64 _Z9update_prP15p_rank_struct_tPfl_param_2
)
{
	.reg .pred 	%p<2>;
	.reg .b32 	%r<5>;
	.reg .b32 	%f<10>;
	.reg .b64 	%rd<9>;

	ld.param.u64 	%rd2, [_Z9update_prP15p_rank_struct_tPfl_param_0];
	ld.param.u64 	%rd3, [_Z9update_prP15p_rank_struct_tPfl_param_1];
	ld.param.u64 	%rd4, [_Z9update_prP15p_rank_struct_tPfl_param_2];
	mov.u32 	%r1, %ctaid.x;
	mov.u32 	%r2, %ntid.x;
	mov.u32 	%r3, %tid.x;
	mad.lo.s32 	%r4, %r1, %r2, %r3;
	cvt.u64.u32 	%rd1, %r4;
	setp.le.s64 	%p1, %rd4, %rd1;
	@%p1 bra 	$L__BB1_2;
	cvta.to.global.u64 	%rd5, %rd2;
	cvta.to.global.u64 	%rd6, %rd3;
	shl.b64 	%rd7, %rd1, 3;
	add.s64 	%rd8, %rd5, %rd7;
	ld.global.f32 	%f1, [%rd8];
	ld.global.f32 	%f2, [%rd8+4];
	sub.f32 	%f3, %f1, %f2;
	abs.f32 	%f4, %f3;
	atom.global.add.f32 	%f5, [%rd6], %f4;
	ld.global.f32 	%f6, [%rd8];
	st.global.f32 	[%rd8+4], %f6;
	ld.global.f32 	%f7, [d_rand_hop];
	cvt.rn.f32.u64 	%f8, %rd4;
	div.rn.f32 	%f9, %f7, %f8;
	st.global.f32 	[%rd8], %f9;
$L__BB1_2:
	ret;

}


// ===== COMPILED SASS (sm_100) =====

	.target	sm_100

	.elftype	@"ET_EXEC"


//--------------------- .note.nv.tkinfo           --------------------------
	.section	.note.nv.tkinfo,"",@"SHT_NOTE"
	.sectionflags	@"SHF_NOTE_NV_TKINFO"
	.tkinfo
        /*0018*/ 	.word	0x00000002
        /*0030*/ 	.string	""
        /*0030*/ 	.string	"ptxas"
        /*0030*/ 	.string	"Cuda compilation tools, release 13.0, V13.0.88"
        /*0030*/ 	.string	"Build cuda_13.0.r13.0/compiler.36424714_0"
        /*0030*/ 	.string	"-arch sm_100 -m 64 "



//--------------------- .note.nv.cuinfo           --------------------------
	.section	.note.nv.cuinfo,"",@"SHT_NOTE"
	.sectionflags	@"SHF_NOTE_NV_CUINFO"
        /*0018*/ 	.short	0x0002
        /*001a*/ 	.short	0x0064
        /*001c*/ 	.short	0x0082
	.zero		2


//--------------------- .nv.info                  --------------------------
	.section	.nv.info,"",@"SHT_CUDA_INFO"
	.align	4


	//----- nvinfo : EIATTR_REGCOUNT
	.align		4
        /*0000*/ 	.byte	0x04, 0x2f
        /*0002*/ 	.short	(.L_2 - .L_1)
	.align		4
.L_1:
        /*0004*/ 	.word	index@(_Z21calc_bfs_pg_rank_cudaP18compact_adj_node_tPlP15p_rank_struct_tll)
        /*0008*/ 	.word	0x00000018


	//----- nvinfo : EIATTR_FRAME_SIZE
	.align		4
.L_2:
        /*000c*/ 	.byte	0x04, 0x11
        /*000e*/ 	.short	(.L_4 - .L_3)
	.align		4
.L_3:
        /*0010*/ 	.word	index@($__internal_1_$__cuda_sm3x_div_rn_noftz_f32_slowpath)
        /*0014*/ 	.word	0x00000000


	//----- nvinfo : EIATTR_FRAME_SIZE
	.align		4
.L_4:
        /*0018*/ 	.byte	0x04, 0x11
        /*001a*/ 	.short	(.L_6 - .L_5)
	.align		4
.L_5:
        /*001c*/ 	.word	index@(_Z21calc_bfs_pg_rank_cudaP18compact_adj_node_tPlP15p_rank_struct_tll)
        /*0020*/ 	.word	0x00000000


	//----- nvinfo : EIATTR_REGCOUNT
	.align		4
.L_6:
        /*0024*/ 	.byte	0x04, 0x2f
        /*0026*/ 	.short	(.L_8 - .L_7)
	.align		4
.L_7:
        /*0028*/ 	.word	index@(_Z9update_prP15p_rank_struct_tPfl)
        /*002c*/ 	.word	0x00000012


	//----- nvinfo : EIATTR_FRAME_SIZE
	.align		4
.L_8:
        /*0030*/ 	.byte	0x04, 0x11
        /*0032*/ 	.short	(.L_10 - .L_9)
	.align		4
.L_9:
        /*0034*/ 	.word	index@($__internal_0_$__cuda_sm3x_div_rn_noftz_f32_slowpath)
        /*0038*/ 	.word	0x00000000


	//----- nvinfo : EIATTR_FRAME_SIZE
	.align		4
.L_10:
        /*003c*/ 	.byte	0x04, 0x11
        /*003e*/ 	.short	(.L_12 - .L_11)
	.align		4
.L_11:
        /*0040*/ 	.word	index@(_Z9update_prP15p_rank_struct_tPfl)
        /*0044*/ 	.word	0x00000000


	//----- nvinfo : EIATTR_MIN_STACK_SIZE
	.align		4
.L_12:
        /*0048*/ 	.byte	0x04, 0x12
        /*004a*/ 	.short	(.L_14 - .L_13)
	.align		4
.L_13:
        /*004c*/ 	.word	index@(_Z9update_prP15p_rank_struct_tPfl)
        /*0050*/ 	.word	0x00000000


	//----- nvinfo : EIATTR_MIN_STACK_SIZE
	.align		4
.L_14:
        /*0054*/ 	.byte	0x04, 0x12
        /*0056*/ 	.short	(.L_16 - .L_15)
	.align		4
.L_15:
        /*0058*/ 	.word	index@(_Z21calc_bfs_pg_rank_cudaP18compact_adj_node_tPlP15p_rank_struct_tll)
        /*005c*/ 	.word	0x00000000
.L_16:


//--------------------- .nv.compat                --------------------------
	.section	.nv.compat,"",@"SHT_CUDA_COMPAT_INFO"
	.align	4
        /*0000*/ 	.byte	0x02, 0x09, 0x00, 0x00, 0x02, 0x02, 0x01, 0x00, 0x02, 0x05, 0x05, 0x00, 0x03, 0x07, 0x01, 0x01
        /*0010*/ 	.byte	0x02, 0x03, 0x00, 0x00, 0x02, 0x06, 0x01, 0x00, 0x04, 0x0b, 0x08, 0x00, 0x01, 0x00, 0x00, 0x00
        /*0020*/ 	.byte	0x00, 0x00, 0x00, 0x00


//--------------------- .nv.info._Z9update_prP15p_rank_struct_tPfl --------------------------
	.section	.nv.info._Z9update_prP15p_rank_struct_tPfl,"",@"SHT_CUDA_INFO"
	.sectionflags	@""
	.align	4


	//----- nvinfo : EIATTR_CUDA_API_VERSION
	.align		4
        /*0000*/ 	.byte	0x04, 0x37
        /*0002*/ 	.short	(.L_18 - .L_17)
.L_17:
        /*0004*/ 	.word	0x00000082


	//----- nvinfo : EIATTR_KPARAM_INFO
	.align		4
.L_18:
        /*0008*/ 	.byte	0x04, 0x17
        /*000a*/ 	.short	(.L_20 - .L_19)
.L_19:
        /*000c*/ 	.word	0x00000000
        /*0010*/ 	.short	0x0002
        /*0012*/ 	.short	0x0010
        /*0014*/ 	.byte	0x00, 0xf0, 0x21, 0x00


	//----- nvinfo : EIATTR_KPARAM_INFO
	.align		4
.L_20:
        /*0018*/ 	.byte	0x04, 0x17
        /*001a*/ 	.short	(.L_22 - .L_21)
.L_21:
        /*001c*/ 	.word	0x00000000
        /*0020*/ 	.short	0x0001
        /*0022*/ 	.short	0x0008
        /*0024*/ 	.byte	0x00, 0xf5, 0x21, 0x00


	//----- nvinfo : EIATTR_KPARAM_INFO
	.align		4
.L_22:
        /*0028*/ 	.byte	0x04, 0x17
        /*002a*/ 	.short	(.L_24 - .L_23)
.L_23:
        /*002c*/ 	.word	0x00000000
        /*0030*/ 	.short	0x0000
        /*0032*/ 	.short	0x0000
        /*0034*/ 	.byte	0x00, 0xf5, 0x21, 0x00


	//----- nvinfo : EIATTR_SPARSE_MMA_MASK
	.align		4
.L_24:
        /*0038*/ 	.byte	0x03, 0x50
        /*003a*/ 	.short	0x0000


	//----- nvinfo : EIATTR_MAXREG_COUNT
	.align		4
        /*003c*/ 	.byte	0x03, 0x1b
        /*003e*/ 	.short	0x00ff


	//----- nvinfo : EIATTR_MERCURY_ISA_VERSION
	.align		4
        /*0040*/ 	.byte	0x03, 0x5f
        /*0042*/ 	.short	0x0101


	//----- nvinfo : EIATTR_VRC_CTA_INIT_COUNT
	.align		4
        /*0044*/ 	.byte	0x02, 0x4a
	.zero		1
	.zero		1


	//----- nvinfo : EIATTR_EXIT_INSTR_OFFSETS
	.align		4
        /*0048*/ 	.byte	0x04, 0x1c
        /*004a*/ 	.short	(.L_26 - .L_25)


	//   ....[0]....
.L_25:
        /*004c*/ 	.word	0x00000080


	//   ....[1]....
        /*0050*/ 	.word	0x00000250


	//----- nvinfo : EIATTR_CRS_STACK_SIZE
	.align		4
.L_26:
        /*0054*/ 	.byte	0x04, 0x1e
        /*0056*/ 	.short	(.L_28 - .L_27)
.L_27:
        /*0058*/ 	.word	0x00000000


	//----- nvinfo : EIATTR_CBANK_PARAM_SIZE
	.align		4
.L_28:
        /*005c*/ 	.byte	0x03, 0x19
        /*005e*/ 	.short	0x0018


	//----- nvinfo : EIATTR_PARAM_CBANK
	.align		4
        /*0060*/ 	.byte	0x04, 0x0a
        /*0062*/ 	.short	(.L_30 - .L_29)
	.align		4
.L_29:
        /*0064*/ 	.word	index@(.nv.constant0._Z9update_prP15p_rank_struct_tPfl)
        /*0068*/ 	.short	0x0380
        /*006a*/ 	.short	0x0018


	//----- nvinfo : EIATTR_SW_WAR
	.align		4
.L_30:
        /*006c*/ 	.byte	0x04, 0x36
        /*006e*/ 	.short	(.L_32 - .L_31)
.L_31:
        /*0070*/ 	.word	0x00000008
.L_32:


//--------------------- .nv.info._Z21calc_bfs_pg_rank_cudaP18compact_adj_node_tPlP15p_rank_struct_tll --------------------------
	.section	.nv.info._Z21calc_bfs_pg_rank_cudaP18compact_adj_node_tPlP15p_rank_struct_tll,"",@"SHT_CUDA_INFO"
	.sectionflags	@""
	.align	4


	//----- nvinfo : EIATTR_CUDA_API_VERSION
	.align		4
        /*0000*/ 	.byte	0x04, 0x37
        /*0002*/ 	.short	(.L_34 - .L_33)
.L_33:
        /*0004*/ 	.word	0x00000082


	//----- nvinfo : EIATTR_KPARAM_INFO
	.align		4
.L_34:
        /*0008*/ 	.byte	0x04, 0x17
        /*000a*/ 	.short	(.L_36 - .L_35)
.L_35:
        /*000c*/ 	.word	0x00000000
        /*0010*/ 	.short	0x0004
        /*0012*/ 	.short	0x0020
        /*0014*/ 	.byte	0x00, 0xf0, 0x21, 0x00


	//----- nvinfo : EIATTR_KPARAM_INFO
	.align		4
.L_36:
        /*0018*/ 	.byte	0x04, 0x17
        /*001a*/ 	.short	(.L_38 - .L_37)
.L_37:
        /*001c*/ 	.word	0x00000000
        /*0020*/ 	.short	0x0003
        /*0022*/ 	.short	0x0018
        /*0024*/ 	.byte	0x00, 0xf0, 0x21, 0x00


	//----- nvinfo : EIATTR_KPARAM_INFO
	.align		4
.L_38:
        /*0028*/ 	.byte	0x04, 0x17
        /*002a*/ 	.short	(.L_40 - .L_39)
.L_39:
        /*002c*/ 	.word	0x00000000
        /*0030*/ 	.short	0x0002
        /*0032*/ 	.short	0x0010
        /*0034*/ 	.byte	0x00, 0xf5, 0x21, 0x00


	//----- nvinfo : EIATTR_KPARAM_INFO
	.align		4
.L_40:
        /*0038*/ 	.byte	0x04, 0x17
        /*003a*/ 	.short	(.L_42 - .L_41)
.L_41:
        /*003c*/ 	.word	0x00000000
        /*0040*/ 	.short	0x0001
        /*0042*/ 	.short	0x0008
        /*0044*/ 	.byte	0x00, 0xf5, 0x21, 0x00


	//----- nvinfo : EIATTR_KPARAM_INFO
	.align		4
.L_42:
        /*0048*/ 	.byte	0x04, 0x17
        /*004a*/ 	.short	(.L_44 - .L_43)
.L_43:
        /*004c*/ 	.word	0x00000000
        /*0050*/ 	.short	0x0000
        /*0052*/ 	.short	0x0000
        /*0054*/ 	.byte	0x00, 0xf5, 0x21, 0x00


	//----- nvinfo : EIATTR_SPARSE_MMA_MASK
	.align		4
.L_44:
        /*0058*/ 	.byte	0x03, 0x50
        /*005a*/ 	.short	0x0000


	//----- nvinfo : EIATTR_MAXREG_COUNT
	.align		4
        /*005c*/ 	.byte	0x03, 0x1b
        /*005e*/ 	.short	0x00ff


	//----- nvinfo : EIATTR_MERCURY_ISA_VERSION
	.align		4
        /*0060*/ 	.byte	0x03, 0x5f
        /*0062*/ 	.short	0x0101


	//----- nvinfo : EIATTR_VRC_CTA_INIT_COUNT
	.align		4
        /*0064*/ 	.byte	0x02, 0x4a
	.zero		1
	.zero		1


	//----- nvinfo : EIATTR_EXIT_INSTR_OFFSETS
	.align		4
        /*0068*/ 	.byte	0x04, 0x1c
        /*006a*/ 	.short	(.L_46 - .L_45)


	//   ....[0]....
.L_45:
        /*006c*/ 	.word	0x00000080


	//   ....[1]....
        /*0070*/ 	.word	0x00000350


	//   ....[2]....
        /*0074*/ 	.word	0x00000910


	//   ....[3]....
        /*0078*/ 	.word	0x00000c00


	//   ....[4]....
        /*007c*/ 	.word	0x00000e00


	//   ....[5]....
        /*0080*/ 	.word	0x00000f20


	//   ....[6]....
        /*0084*/ 	.word	0x000015b0


	//   ....[7]....
        /*0088*/ 	.word	0x00001790


	//   ....[8]....
        /*008c*/ 	.word	0x000018c0


	//----- nvinfo : EIATTR_CRS_STACK_SIZE
	.align		4
.L_46:
        /*0090*/ 	.byte	0x04, 0x1e
        /*0092*/ 	.short	(.L_48 - .L_47)
.L_47:
        /*0094*/ 	.word	0x00000000


	//----- nvinfo : EIATTR_CBANK_PARAM_SIZE
	.align		4
.L_48:
        /*0098*/ 	.byte	0x03, 0x19
        /*009a*/ 	.short	0x0028


	//----- nvinfo : EIATTR_PARAM_CBANK
	.align		4
        /*009c*/ 	.byte	0x04, 0x0a
        /*009e*/ 	.short	(.L_50 - .L_49)
	.align		4
.L_49:
        /*00a0*/ 	.word	index@(.nv.constant0._Z21calc_bfs_pg_rank_cudaP18compact_adj_node_tPlP15p_rank_struct_tll)
        /*00a4*/ 	.short	0x0380
        /*00a6*/ 	.short	0x0028


	//----- nvinfo : EIATTR_SW_WAR
	.align		4
.L_50:
        /*00a8*/ 	.byte	0x04, 0x36
        /*00aa*/ 	.short	(.L_52 - .L_51)
.L_51:
        /*00ac*/ 	.word	0x00000008
.L_52:


//--------------------- .nv.callgraph             --------------------------
	.section	.nv.callgraph,"",@"SHT_CUDA_CALLGRAPH"
	.align	4
	.sectionentsize	8
	.align		4
        /*0000*/ 	.word	0x00000000
	.align		4
        /*0004*/ 	.word	0xffffffff
	.align		4
        /*0008*/ 	.word	0x00000000
	.align		4
        /*000c*/ 	.word	0xfffffffe
	.align		4
        /*0010*/ 	.word	0x00000000
	.align		4
        /*0014*/ 	.word	0xfffffffd
	.align		4
        /*0018*/ 	.word	0x00000000
	.align		4
        /*001c*/ 	.word	0xfffffffc


//--------------------- .nv.constant4             --------------------------
	.section	.nv.constant4,"a",@progbits
	.align	8
	.align		8
.nv.constant4:
        /*0000*/ 	.dword	d_rand_hop


//--------------------- .text._Z9update_prP15p_rank_struct_tPfl --------------------------
	.section	.text._Z9update_prP15p_rank_struct_tPfl,"ax",@progbits
	.align	128
        .global         _Z9update_prP15p_rank_struct_tPfl
        .type           _Z9update_prP15p_rank_struct_tPfl,@function
        .size           _Z9update_prP15p_rank_struct_tPfl,(.L_x_49 - _Z9update_prP15p_rank_struct_tPfl)
        .other          _Z9update_prP15p_rank_struct_tPfl,@"STO_CUDA_ENTRY STV_DEFAULT"
_Z9update_prP15p_rank_struct_tPfl:
.text._Z9update_prP15p_rank_struct_tPfl:
[----:B------:R-:W-:Y:S01]  /*0000*/  LDC R1, c[0x0][0x37c] ;  /* 0x0000df00ff017b82 */ /* 0x000fe20000000800 */
[----:B------:R-:W0:Y:S07]  /*0010*/  S2R R3, SR_TID.X ;  /* 0x0000000000037919 */ /* 0x000e2e0000002100 */
[----:B------:R-:W0:Y:S01]  /*0020*/  S2UR UR4, SR_CTAID.X ;  /* 0x00000000000479c3 */ /* 0x000e220000002500 */
[----:B------:R-:W1:Y:S07]  /*0030*/  LDCU.64 UR6, c[0x0][0x390] ;  /* 0x00007200ff0677ac */ /* 0x000e6e0008000a00 */
[----:B------:R-:W0:Y:S02]  /*0040*/  LDC R0, c[0x0][0x360] ;  /* 0x0000d800ff007b82 */ /* 0x000e240000000800 */
[----:B0-----:R-:W-:-:S05]  /*0050*/  IMAD R0, R0, UR4, R3 ;  /* 0x0000000400007c24 */ /* 0x001fca000f8e0203 */
[----:B-1----:R-:W-:-:S04]  /*0060*/  ISETP.GE.U32.AND P0, PT, R0, UR6, PT ;  /* 0x0000000600007c0c */ /* 0x002fc8000bf06070 */
[----:B------:R-:W-:-:S13]  /*0070*/  ISETP.GE.AND.EX P0, PT, RZ, UR7, PT, P0 ;  /* 0x00000007ff007c0c */ /* 0x000fda000bf06300 */
[----:B------:R-:W-:Y:S05]  /*0080*/  @P0 EXIT ;  /* 0x000000000000094d */ /* 0x000fea0003800000 */
[----:B------:R-:W0:Y:S01]  /*0090*/  LDCU.64 UR6, c[0x0][0x380] ;  /* 0x00007000ff0677ac */ /* 0x000e220008000a00 */
[----:B------:R-:W1:Y:S01]  /*00a0*/  LDCU.64 UR4, c[0x0][0x358] ;  /* 0x00006b00ff0477ac */ /* 0x000e620008000a00 */
[----:B0-----:R-:W-:-:S04]  /*00b0*/  LEA R4, P0, R0, UR6, 0x3 ;  /* 0x0000000600047c11 */ /* 0x001fc8000f8018ff */
[----:B------:R-:W-:Y:S01]  /*00c0*/  LEA.HI.X R5, R0, UR7, RZ, 0x3, P0 ;  /* 0x0000000700057c11 */ /* 0x000fe200080f1cff */
[----:B------:R-:W0:Y:S01]  /*00d0*/  LDC.64 R2, c[0x0][0x388] ;  /* 0x0000e200ff027b82 */ /* 0x000e220000000a00 */
[----:B------:R-:W2:Y:S03]  /*00e0*/  LDCU.64 UR6, c[0x0][0x390] ;  /* 0x00007200ff0677ac */ /* 0x000ea60008000a00 */
[----:B-1----:R-:W3:Y:S04]  /*00f0*/  LDG.E R0, desc[UR4][R4.64] ;  /* 0x0000000404007981 */ /* 0x002ee8000c1e1900 */
[----:B------:R-:W3:Y:S02]  /*0100*/  LDG.E R7, desc[UR4][R4.64+0x4] ;  /* 0x0000040404077981 */ /* 0x000ee4000c1e1900 */
[----:B---3--:R-:W-:-:S04]  /*0110*/  FADD R0, R0, -R7 ;  /* 0x8000000700007221 */ /* 0x008fc80000000000 */
[----:B------:R-:W-:-:S05]  /*0120*/  FADD R15, |R0|, -RZ ;  /* 0x800000ff000f7221 */ /* 0x000fca0000000200 */
[----:B0-----:R0:W-:Y:S04]  /*0130*/  REDG.E.ADD.F32.FTZ.RN.STRONG.GPU desc[UR4][R2.64], R15 ;  /* 0x0000000f020079a6 */ /* 0x0011e8000c12f304 */
[----:B------:R-:W3:Y:S01]  /*0140*/  LDG.E R9, desc[UR4][R4.64] ;  /* 0x0000000404097981 */ /* 0x000ee2000c1e1900 */
[----:B------:R-:W1:Y:S01]  /*0150*/  LDC.64 R6, c[0x4][RZ] ;  /* 0x01000000ff067b82 */ /* 0x000e620000000a00 */
[----:B--2---:R-:W2:Y:S02]  /*0160*/  I2F.U64 R11, UR6 ;  /* 0x00000006000b7d12 */ /* 0x004ea40008301000 */
[----:B---3--:R3:W-:Y:S04]  /*0170*/  STG.E desc[UR4][R4.64+0x4], R9 ;  /* 0x0000040904007986 */ /* 0x0087e8000c101904 */
[----:B-1----:R-:W4:Y:S02]  /*0180*/  LDG.E R0, desc[UR4][R6.64] ;  /* 0x0000000406007981 */ /* 0x002f24000c1e1900 */
[----:B--2---:R-:W1:Y:S02]  /*0190*/  MUFU.RCP R8, R11 ;  /* 0x0000000b00087308 */ /* 0x004e640000001000 */
[----:B-1----:R-:W-:-:S04]  /*01a0*/  FFMA R13, -R11, R8, 1 ;  /* 0x3f8000000b0d7423 */ /* 0x002fc80000000108 */
[----:B------:R-:W-:Y:S02]  /*01b0*/  FFMA R13, R8, R13, R8 ;  /* 0x0000000d080d7223 */ /* 0x000fe40000000008 */
[----:B----4-:R-:W1:Y:S02]  /*01c0*/  FCHK P0, R0, R11 ;  /* 0x0000000b00007302 */ /* 0x010e640000000000 */
[----:B0-----:R-:W-:-:S04]  /*01d0*/  FFMA R2, R0, R13, RZ ;  /* 0x0000000d00027223 */ /* 0x001fc800000000ff */
[----:B------:R-:W-:-:S04]  /*01e0*/  FFMA R3, -R11, R2, R0 ;  /* 0x000000020b037223 */ /* 0x000fc80000000100 */
[----:B------:R-:W-:Y:S01]  /*01f0*/  FFMA R3, R13, R3, R2 ;  /* 0x000000030d037223 */ /* 0x000fe20000000002 */
[----:B-1-3--:R-:W-:Y:S06]  /*0200*/  @!P0 BRA `(.L_x_0) ;  /* 0x00000000000c8947 */ /* 0x00afec0003800000 */
[----:B------:R-:W-:-:S07]  /*0210*/  MOV R2, 0x230 ;  /* 0x0000023000027802 */ /* 0x000fce0000000f00 */
[----:B------:R-:W-:Y:S05]  /*0220*/  CALL.REL.NOINC `($__internal_0_$__cuda_sm3x_div_rn_noftz_f32_slowpath) ;  /* 0x00000000000c7944 */ /* 0x000fea0003c00000 */
[----:B------:R-:W-:-:S07]  /*0230*/  IMAD.MOV.U32 R3, RZ, RZ, R0 ;  /* 0x000000ffff037224 */ /* 0x000fce00078e0000 */
.L_x_0:
[----:B------:R-:W-:Y:S01]  /*0240*/  STG.E desc[UR4][R4.64], R3 ;  /* 0x0000000304007986 */ /* 0x000fe2000c101904 */
[----:B------:R-:W-:Y:S05]  /*0250*/  EXIT ;  /* 0x000000000000794d */ /* 0x000fea0003800000 */
        .weak           $__internal_0_$__cuda_sm3x_div_rn_noftz_f32_slowpath
        .type           $__internal_0_$__cuda_sm3x_div_rn_noftz_f32_slowpath,@function
        .size           $__internal_0_$__cuda_sm3x_div_rn_noftz_f32_slowpath,(.L_x_49 - $__internal_0_$__cuda_sm3x_div_rn_noftz_f32_slowpath)
$__internal_0_$__cuda_sm3x_div_rn_noftz_f32_slowpath:
[----:B------:R-:W-:Y:S01]  /*0260*/  SHF.R.U32.HI R6, RZ, 0x17, R11 ;  /* 0x00000017ff067819 */ /* 0x000fe2000001160b */
[--C-:B------:R-:W-:Y:S01]  /*0270*/  IMAD.MOV.U32 R8, RZ, RZ, R0.reuse ;  /* 0x000000ffff087224 */ /* 0x100fe200078e0000 */
[----:B------:R-:W-:Y:S02]  /*0280*/  SHF.R.U32.HI R3, RZ, 0x17, R0 ;  /* 0x00000017ff037819 */ /* 0x000fe40000011600 */
[----:B------:R-:W-:Y:S02]  /*0290*/  LOP3.LUT R7, R6, 0xff, RZ, 0xc0, !PT ;  /* 0x000000ff06077812 */ /* 0x000fe400078ec0ff */
[----:B------:R-:W-:-:S03]  /*02a0*/  LOP3.LUT R6, R3, 0xff, RZ, 0xc0, !PT ;  /* 0x000000ff03067812 */ /* 0x000fc600078ec0ff */
[----:B------:R-:W-:Y:S02]  /*02b0*/  VIADD R12, R7, 0xffffffff ;  /* 0xffffffff070c7836 */ /* 0x000fe40000000000 */
[----:B------:R-:W-:-:S03]  /*02c0*/  VIADD R10, R6, 0xffffffff ;  /* 0xffffffff060a7836 */ /* 0x000fc60000000000 */
[----:B------:R-:W-:-:S04]  /*02d0*/  ISETP.GT.U32.AND P0, PT, R12, 0xfd, PT ;  /* 0x000000fd0c00780c */ /* 0x000fc80003f04070 */
[----:B------:R-:W-:-:S13]  /*02e0*/  ISETP.GT.U32.OR P0, PT, R10, 0xfd, P0 ;  /* 0x000000fd0a00780c */ /* 0x000fda0000704470 */
[----:B------:R-:W-:Y:S01]  /*02f0*/  @!P0 IMAD.MOV.U32 R9, RZ, RZ, RZ ;  /* 0x000000ffff098224 */ /* 0x000fe200078e00ff */
[----:B------:R-:W-:Y:S06]  /*0300*/  @!P0 BRA `(.L_x_1) ;  /* 0x0000000000608947 */ /* 0x000fec0003800000 */
[----:B------:R-:W-:Y:S01]  /*0310*/  FSETP.GTU.FTZ.AND P0, PT, |R0|, +INF , PT ;  /* 0x7f8000000000780b */ /* 0x000fe20003f1c200 */
[----:B------:R-:W-:Y:S01]  /*0320*/  IMAD.MOV.U32 R3, RZ, RZ, R11 ;  /* 0x000000ffff037224 */ /* 0x000fe200078e000b */
[----:B------:R-:W-:-:S04]  /*0330*/  FSETP.GTU.FTZ.AND P1, PT, |R11|, +INF , PT ;  /* 0x7f8000000b00780b */ /* 0x000fc80003f3c200 */
[----:B------:R-:W-:-:S13]  /*0340*/  PLOP3.LUT P0, PT, P0, P1, PT, 0xf8, 0x8f ;  /* 0x00000000008f781c */ /* 0x000fda0000703f70 */
[----:B------:R-:W-:Y:S05]  /*0350*/  @P0 BRA `(.L_x_2) ;  /* 0x0000000400440947 */ /* 0x000fea0003800000 */
[----:B------:R-:W-:-:S13]  /*0360*/  LOP3.LUT P0, RZ, R11, 0x7fffffff, R8, 0xc8, !PT ;  /* 0x7fffffff0bff7812 */ /* 0x000fda000780c808 */
[----:B------:R-:W-:Y:S05]  /*0370*/  @!P0 BRA `(.L_x_3) ;  /* 0x0000000400348947 */ /* 0x000fea0003800000 */
[C---:B------:R-:W-:Y:S02]  /*0380*/  FSETP.NEU.FTZ.AND P2, PT, |R0|.reuse, +INF , PT ;  /* 0x7f8000000000780b */ /* 0x040fe40003f5d200 */
[----:B------:R-:W-:Y:S02]  /*0390*/  FSETP.NEU.FTZ.AND P1, PT, |R3|, +INF , PT ;  /* 0x7f8000000300780b */ /* 0x000fe40003f3d200 */
[----:B------:R-:W-:-:S11]  /*03a0*/  FSETP.NEU.FTZ.AND P0, PT, |R0|, +INF , PT ;  /* 0x7f8000000000780b */ /* 0x000fd60003f1d200 */
[----:B------:R-:W-:Y:S05]  /*03b0*/  @!P1 BRA !P2, `(.L_x_3) ;  /* 0x0000000400249947 */ /* 0x000fea0005000000 */
[----:B------:R-:W-:-:S04]  /*03c0*/  LOP3.LUT P2, RZ, R8, 0x7fffffff, RZ, 0xc0, !PT ;  /* 0x7fffffff08ff7812 */ /* 0x000fc8000784c0ff */
[----:B------:R-:W-:-:S13]  /*03d0*/  PLOP3.LUT P1, PT, P1, P2, PT, 0x2f, 0xf2 ;  /* 0x0000000000f2781c */ /* 0x000fda0000f24577 */
[----:B------:R-:W-:Y:S05]  /*03e0*/  @P1 BRA `(.L_x_4) ;  /* 0x0000000400101947 */ /* 0x000fea0003800000 */
[----:B------:R-:W-:-:S04]  /*03f0*/  LOP3.LUT P1, RZ, R11, 0x7fffffff, RZ, 0xc0, !PT ;  /* 0x7fffffff0bff7812 */ /* 0x000fc8000782c0ff */
[----:B------:R-:W-:-:S13]  /*0400*/  PLOP3.LUT P0, PT, P0, P1, PT, 0x2f, 0xf2 ;  /* 0x0000000000f2781c */ /* 0x000fda0000702577 */
[----:B------:R-:W-:Y:S05]  /*0410*/  @P0 BRA `(.L_x_5) ;  /* 0x0000000000f80947 */ /* 0x000fea0003800000 */
[----:B------:R-:W-:Y:S02]  /*0420*/  ISETP.GE.AND P0, PT, R10, RZ, PT ;  /* 0x000000ff0a00720c */ /* 0x000fe40003f06270 */
[----:B------:R-:W-:-:S11]  /*0430*/  ISETP.GE.AND P1, PT, R12, RZ, PT ;  /* 0x000000ff0c00720c */ /* 0x000fd60003f26270 */
[----:B------:R-:W-:Y:S02]  /*0440*/  @P0 IMAD.MOV.U32 R9, RZ, RZ, RZ ;  /* 0x000000ffff090224 */ /* 0x000fe400078e00ff */
[----:B------:R-:W-:Y:S01]  /*0450*/  @!P0 FFMA R8, R0, 1.84467440737095516160e+19, RZ ;  /* 0x5f80000000088823 */ /* 0x000fe200000000ff */
[----:B------:R-:W-:Y:S02]  /*0460*/  @!P0 IMAD.MOV.U32 R9, RZ, RZ, -0x40 ;  /* 0xffffffc0ff098424 */ /* 0x000fe400078e00ff */
[----:B------:R-:W-:Y:S02]  /*0470*/  @!P1 FFMA R11, R3, 1.84467440737095516160e+19, RZ ;  /* 0x5f800000030b9823 */ /* 0x000fe400000000ff */
[----:B------:R-:W-:-:S07]  /*0480*/  @!P1 VIADD R9, R9, 0x40 ;  /* 0x0000004009099836 */ /* 0x000fce0000000000 */
.L_x_1:
[----:B------:R-:W-:Y:S01]  /*0490*/  LEA R0, R7, 0xc0800000, 0x17 ;  /* 0xc080000007007811 */ /* 0x000fe200078eb8ff */
[----:B------:R-:W-:-:S04]  /*04a0*/  VIADD R6, R6, 0xffffff81 ;  /* 0xffffff8106067836 */ /* 0x000fc80000000000 */
[----:B------:R-:W-:Y:S02]  /*04b0*/  IMAD.IADD R11, R11, 0x1, -R0 ;  /* 0x000000010b0b7824 */ /* 0x000fe400078e0a00 */
[C---:B------:R-:W-:Y:S01]  /*04c0*/  IMAD R0, R6.reuse, -0x800000, R8 ;  /* 0xff80000006007824 */ /* 0x040fe200078e0208 */
[----:B------:R-:W-:Y:S01]  /*04d0*/  IADD3 R6, PT, PT, R6, 0x7f, -R7 ;  /* 0x0000007f06067810 */ /* 0x000fe20007ffe807 */
[----:B------:R-:W0:Y:S01]  /*04e0*/  MUFU.RCP R3, R11 ;  /* 0x0000000b00037308 */ /* 0x000e220000001000 */
[----:B------:R-:W-:-:S03]  /*04f0*/  FADD.FTZ R13, -R11, -RZ ;  /* 0x800000ff0b0d7221 */ /* 0x000fc60000010100 */
[----:B------:R-:W-:Y:S02]  /*0500*/  IMAD.IADD R6, R6, 0x1, R9 ;  /* 0x0000000106067824 */ /* 0x000fe400078e0209 */
[----:B0-----:R-:W-:-:S04]  /*0510*/  FFMA R10, R3, R13, 1 ;  /* 0x3f800000030a7423 */ /* 0x001fc8000000000d */
[----:B------:R-:W-:-:S04]  /*0520*/  FFMA R10, R3, R10, R3 ;  /* 0x0000000a030a7223 */ /* 0x000fc80000000003 */
[----:B------:R-:W-:-:S04]  /*0530*/  FFMA R3, R0, R10, RZ ;  /* 0x0000000a00037223 */ /* 0x000fc800000000ff */
[----:B------:R-:W-:-:S04]  /*0540*/  FFMA R8, R13, R3, R0 ;  /* 0x000000030d087223 */ /* 0x000fc80000000000 */
[----:B------:R-:W-:-:S04]  /*0550*/  FFMA R15, R10, R8, R3 ;  /* 0x000000080a0f7223 */ /* 0x000fc80000000003 */
[----:B------:R-:W-:-:S04]  /*0560*/  FFMA R8, R13, R15, R0 ;  /* 0x0000000f0d087223 */ /* 0x000fc80000000000 */
[----:B------:R-:W-:-:S05]  /*0570*/  FFMA R0, R10, R8, R15 ;  /* 0x000000080a007223 */ /* 0x000fca000000000f */
[----:B------:R-:W-:-:S04]  /*0580*/  SHF.R.U32.HI R3, RZ, 0x17, R0 ;  /* 0x00000017ff037819 */ /* 0x000fc80000011600 */
[----:B------:R-:W-:-:S05]  /*0590*/  LOP3.LUT R3, R3, 0xff, RZ, 0xc0, !PT ;  /* 0x000000ff03037812 */ /* 0x000fca00078ec0ff */
[----:B------:R-:W-:-:S04]  /*05a0*/  IMAD.IADD R9, R3, 0x1, R6 ;  /* 0x0000000103097824 */ /* 0x000fc800078e0206 */
[----:B------:R-:W-:-:S05]  /*05b0*/  VIADD R3, R9, 0xffffffff ;  /* 0xffffffff09037836 */ /* 0x000fca0000000000 */
[----:B------:R-:W-:-:S13]  /*05c0*/  ISETP.GE.U32.AND P0, PT, R3, 0xfe, PT ;  /* 0x000000fe0300780c */ /* 0x000fda0003f06070 */
[----:B------:R-:W-:Y:S05]  /*05d0*/  @!P0 BRA `(.L_x_6) ;  /* 0x0000000000808947 */ /* 0x000fea0003800000 */
[----:B------:R-:W-:-:S13]  /*05e0*/  ISETP.GT.AND P0, PT, R9, 0xfe, PT ;  /* 0x000000fe0900780c */ /* 0x000fda0003f04270 */
[----:B------:R-:W-:Y:S05]  /*05f0*/  @P0 BRA `(.L_x_7) ;  /* 0x00000000006c0947 */ /* 0x000fea0003800000 */
[----:B------:R-:W-:-:S13]  /*0600*/  ISETP.GE.AND P0, PT, R9, 0x1, PT ;  /* 0x000000010900780c */ /* 0x000fda0003f06270 */
[----:B------:R-:W-:Y:S05]  /*0610*/  @P0 BRA `(.L_x_8) ;  /* 0x0000000000980947 */ /* 0x000fea0003800000 */
[----:B------:R-:W-:Y:S02]  /*0620*/  ISETP.GE.AND P0, PT, R9, -0x18, PT ;  /* 0xffffffe80900780c */ /* 0x000fe40003f06270 */
[----:B------:R-:W-:-:S11]  /*0630*/  LOP3.LUT R0, R0, 0x80000000, RZ, 0xc0, !PT ;  /* 0x8000000000007812 */ /* 0x000fd600078ec0ff */
[----:B------:R-:W-:Y:S05]  /*0640*/  @!P0 BRA `(.L_x_8) ;  /* 0x00000000008c8947 */ /* 0x000fea0003800000 */
[CCC-:B------:R-:W-:Y:S01]  /*0650*/  FFMA.RZ R3, R10.reuse, R8.reuse, R15.reuse ;  /* 0x000000080a037223 */ /* 0x1c0fe2000000c00f */
[CCC-:B------:R-:W-:Y:S01]  /*0660*/  FFMA.RM R6, R10.reuse, R8.reuse, R15.reuse ;  /* 0x000000080a067223 */ /* 0x1c0fe2000000400f */
[C---:B------:R-:W-:Y:S02]  /*0670*/  ISETP.NE.AND P2, PT, R9.reuse, RZ, PT ;  /* 0x000000ff0900720c */ /* 0x040fe40003f45270 */
[----:B------:R-:W-:Y:S02]  /*0680*/  ISETP.NE.AND P1, PT, R9, RZ, PT ;  /* 0x000000ff0900720c */ /* 0x000fe40003f25270 */
[----:B------:R-:W-:Y:S01]  /*0690*/  LOP3.LUT R7, R3, 0x7fffff, RZ, 0xc0, !PT ;  /* 0x007fffff03077812 */ /* 0x000fe200078ec0ff */
[----:B------:R-:W-:Y:S01]  /*06a0*/  FFMA.RP R3, R10, R8, R15 ;  /* 0x000000080a037223 */ /* 0x000fe2000000800f */
[----:B------:R-:W-:Y:S02]  /*06b0*/  VIADD R8, R9, 0x20 ;  /* 0x0000002009087836 */ /* 0x000fe40000000000 */
[----:B------:R-:W-:Y:S01]  /*06c0*/  LOP3.LUT R7, R7, 0x800000, RZ, 0xfc, !PT ;  /* 0x0080000007077812 */ /* 0x000fe200078efcff */
[----:B------:R-:W-:Y:S01]  /*06d0*/  IMAD.MOV R9, RZ, RZ, -R9 ;  /* 0x000000ffff097224 */ /* 0x000fe200078e0a09 */
[----:B------:R-:W-:-:S02]  /*06e0*/  FSETP.NEU.FTZ.AND P0, PT, R3, R6, PT ;  /* 0x000000060300720b */ /* 0x000fc40003f1d000 */
[----:B------:R-:W-:Y:S02]  /*06f0*/  SHF.L.U32 R8, R7, R8, RZ ;  /* 0x0000000807087219 */ /* 0x000fe400000006ff */
[----:B------:R-:W-:Y:S02]  /*0700*/  SEL R6, R9, RZ, P2 ;  /* 0x000000ff09067207 */ /* 0x000fe40001000000 */
[----:B------:R-:W-:Y:S02]  /*0710*/  ISETP.NE.AND P1, PT, R8, RZ, P1 ;  /* 0x000000ff0800720c */ /* 0x000fe40000f25270 */
[----:B------:R-:W-:Y:S02]  /*0720*/  SHF.R.U32.HI R6, RZ, R6, R7 ;  /* 0x00000006ff067219 */ /* 0x000fe40000011607 */
[----:B------:R-:W-:Y:S02]  /*0730*/  PLOP3.LUT P0, PT, P0, P1, PT, 0xf8, 0x8f ;  /* 0x00000000008f781c */ /* 0x000fe40000703f70 */
[----:B------:R-:W-:-:S02]  /*0740*/  SHF.R.U32.HI R8, RZ, 0x1, R6 ;  /* 0x00000001ff087819 */ /* 0x000fc40000011606 */
[----:B------:R-:W-:-:S04]  /*0750*/  SEL R3, RZ, 0x1, !P0 ;  /* 0x00000001ff037807 */ /* 0x000fc80004000000 */
[----:B------:R-:W-:-:S04]  /*0760*/  LOP3.LUT R3, R3, 0x1, R8, 0xf8, !PT ;  /* 0x0000000103037812 */ /* 0x000fc800078ef808 */
[----:B------:R-:W-:-:S05]  /*0770*/  LOP3.LUT R3, R3, R6, RZ, 0xc0, !PT ;  /* 0x0000000603037212 */ /* 0x000fca00078ec0ff */
[----:B------:R-:W-:-:S05]  /*0780*/  IMAD.IADD R3, R8, 0x1, R3 ;  /* 0x0000000108037824 */ /* 0x000fca00078e0203 */
[----:B------:R-:W-:Y:S01]  /*0790*/  LOP3.LUT R0, R3, R0, RZ, 0xfc, !PT ;  /* 0x0000000003007212 */ /* 0x000fe200078efcff */
[----:B------:R-:W-:Y:S06]  /*07a0*/  BRA `(.L_x_8) ;  /* 0x0000000000347947 */ /* 0x000fec0003800000 */
.L_x_7:
[----:B------:R-:W-:-:S04]  /*07b0*/  LOP3.LUT R0, R0, 0x80000000, RZ, 0xc0, !PT ;  /* 0x8000000000007812 */ /* 0x000fc800078ec0ff */
[----:B------:R-:W-:Y:S01]  /*07c0*/  LOP3.LUT R0, R0, 0x7f800000, RZ, 0xfc, !PT ;  /* 0x7f80000000007812 */ /* 0x000fe200078efcff */
[----:B------:R-:W-:Y:S06]  /*07d0*/  BRA `(.L_x_8) ;  /* 0x0000000000287947 */ /* 0x000fec0003800000 */
.L_x_6:
[----:B------:R-:W-:Y:S01]  /*07e0*/  IMAD R0, R6, 0x800000, R0 ;  /* 0x0080000006007824 */ /* 0x000fe200078e0200 */
[----:B------:R-:W-:Y:S06]  /*07f0*/  BRA `(.L_x_8) ;  /* 0x0000000000207947 */ /* 0x000fec0003800000 */
.L_x_5:
[----:B------:R-:W-:-:S04]  /*0800*/  LOP3.LUT R0, R11, 0x80000000, R8, 0x48, !PT ;  /* 0x800000000b007812 */ /* 0x000fc800078e4808 */
[----:B------:R-:W-:Y:S01]  /*0810*/  LOP3.LUT R0, R0, 0x7f800000, RZ, 0xfc, !PT ;  /* 0x7f80000000007812 */ /* 0x000fe200078efcff */
[----:B------:R-:W-:Y:S06]  /*0820*/  BRA `(.L_x_8) ;  /* 0x0000000000147947 */ /* 0x000fec0003800000 */
.L_x_4:
[----:B------:R-:W-:Y:S01]  /*0830*/  LOP3.LUT R0, R11, 0x80000000, R8, 0x48, !PT ;  /* 0x800000000b007812 */ /* 0x000fe200078e4808 */
[----:B------:R-:W-:Y:S06]  /*0840*/  BRA `(.L_x_8) ;  /* 0x00000000000c7947 */ /* 0x000fec0003800000 */
.L_x_3:
[----:B------:R-:W0:Y:S01]  /*0850*/  MUFU.RSQ R0, -QNAN ;  /* 0xffc0000000007908 */ /* 0x000e220000001400 */
[----:B------:R-:W-:Y:S05]  /*0860*/  BRA `(.L_x_8) ;  /* 0x0000000000047947 */ /* 0x000fea0003800000 */
.L_x_2:
[----:B------:R-:W-:-:S07]  /*0870*/  FADD.FTZ R0, R0, R3 ;  /* 0x0000000300007221 */ /* 0x000fce0000010000 */
.L_x_8:
[----:B------:R-:W-:-:S04]  /*0880*/  IMAD.MOV.U32 R3, RZ, RZ, 0x0 ;  /* 0x00000000ff037424 */ /* 0x000fc800078e00ff */
[----:B0-----:R-:W-:Y:S05]  /*0890*/  RET.REL.NODEC R2 `(_Z9update_prP15p_rank_struct_tPfl) ;  /* 0xfffffff402d87950 */ /* 0x001fea0003c3ffff */
.L_x_9:
[----:B------:R-:W-:-:S00]  /*08a0*/  BRA `(.L_x_9) ;  /* 0xfffffffc00fc7947 */ /* 0x000fc0000383ffff */
[----:B------:R-:W-:-:S00]  /*08b0*/  NOP ;  /* 0x0000000000007918 */ /* 0x000fc00000000000 */
        /* <DEDUP_REMOVED lines=12> */
.L_x_49:


//--------------------- .text._Z21calc_bfs_pg_rank_cudaP18compact_adj_node_tPlP15p_rank_struct_tll --------------------------
	.section	.text._Z21calc_bfs_pg_rank_cudaP18compact_adj_node_tPlP15p_rank_struct_tll,"ax",@progbits
	.align	128
        .global         _Z21calc_bfs_pg_rank_cudaP18compact_adj_node_tPlP15p_rank_struct_tll
        .type           _Z21calc_bfs_pg_rank_cudaP18compact_adj_node_tPlP15p_rank_struct_tll,@function
        .size           _Z21calc_bfs_pg_rank_cudaP18compact_adj_node_tPlP15p_rank_struct_tll,(.L_x_50 - _Z21calc_bfs_pg_rank_cudaP18compact_adj_node_tPlP15p_rank_struct_tll)
        .other          _Z21calc_bfs_pg_rank_cudaP18compact_adj_node_tPlP15p_rank_struct_tll,@"STO_CUDA_ENTRY STV_DEFAULT"
_Z21calc_bfs_pg_rank_cudaP18compact_adj_node_tPlP15p_rank_struct_tll:
.text._Z21calc_bfs_pg_rank_cudaP18compact_adj_node_tPlP15p_rank_struct_tll:
        /* <DEDUP_REMOVED lines=11> */
[----:B------:R-:W2:Y:S01]  /*00b0*/  LDCU.64 UR10, c[0x0][0x3a0] ;  /* 0x00007400ff0a77ac */ /* 0x000ea20008000a00 */
[----:B------:R-:W-:-:S04]  /*00c0*/  UIADD3 UR6, UP0, UPT, UR6, -0x1, URZ ;  /* 0xffffffff06067890 */ /* 0x000fc8000ff1e0ff */
[----:B------:R-:W-:Y:S01]  /*00d0*/  UIADD3.X UR7, UPT, UPT, UR7, -0x1, URZ, UP0, !UPT ;  /* 0xffffffff07077890 */ /* 0x000fe200087fe4ff */
[----:B0-----:R-:W-:-:S04]  /*00e0*/  LEA R4, P0, R7, UR4, 0x4 ;  /* 0x0000000407047c11 */ /* 0x001fc8000f8020ff */
[C---:B------:R-:W-:Y:S02]  /*00f0*/  LEA.HI.X R5, R7.reuse, UR5, RZ, 0x4, P0 ;  /* 0x0000000507057c11 */ /* 0x040fe400080f24ff */
[----:B------:R-:W-:-:S03]  /*0100*/  ISETP.NE.U32.AND P0, PT, R7, UR6, PT ;  /* 0x0000000607007c0c */ /* 0x000fc6000bf05070 */
[----:B-1----:R-:W3:Y:S01]  /*0110*/  LDG.E.U8 R0, desc[UR8][R4.64+0x8] ;  /* 0x0000080804007981 */ /* 0x002ee2000c1e1100 */
[----:B------:R-:W-:Y:S01]  /*0120*/  ISETP.NE.AND.EX P0, PT, RZ, UR7, PT, P0 ;  /* 0x00000007ff007c0c */ /* 0x000fe2000bf05300 */
[----:B--2---:R-:W-:Y:S02]  /*0130*/  IMAD.U32 R8, RZ, RZ, UR10 ;  /* 0x0000000aff087e24 */ /* 0x004fe4000f8e00ff */
[----:B------:R-:W-:Y:S01]  /*0140*/  IMAD.U32 R9, RZ, RZ, UR11 ;  /* 0x0000000bff097e24 */ /* 0x000fe2000f8e00ff */
[----:B------:R-:W0:Y:S09]  /*0150*/  LDCU.64 UR10, c[0x0][0x390] ;  /* 0x00007200ff0a77ac */ /* 0x000e320008000a00 */
[----:B------:R1:W5:Y:S01]  /*0160*/  @P0 LDG.E.64 R8, desc[UR8][R4.64+0x10] ;  /* 0x0000100804080981 */ /* 0x000362000c1e1b00 */
[----:B---3--:R-:W-:-:S13]  /*0170*/  ISETP.NE.AND P0, PT, R0, RZ, PT ;  /* 0x000000ff0000720c */ /* 0x008fda0003f05270 */
[----:B01----:R-:W-:Y:S05]  /*0180*/  @P0 BRA `(.L_x_10) ;  /* 0x0000000c00680947 */ /* 0x003fea0003800000 */
[----:B------:R-:W2:Y:S01]  /*0190*/  LDG.E.64 R4, desc[UR8][R4.64] ;  /* 0x0000000804047981 */ /* 0x000ea2000c1e1b00 */
[----:B------:R-:W0:Y:S01]  /*01a0*/  LDC.64 R2, c[0x4][RZ] ;  /* 0x01000000ff027b82 */ /* 0x000e220000000a00 */
[----:B------:R-:W1:Y:S02]  /*01b0*/  LDCU.64 UR4, c[0x0][0x390] ;  /* 0x00007200ff0477ac */ /* 0x000e640008000a00 */
[----:B-1----:R-:W-:-:S04]  /*01c0*/  LEA R10, P0, R7, UR4, 0x3 ;  /* 0x00000004070a7c11 */ /* 0x002fc8000f8018ff */
[----:B------:R-:W-:Y:S01]  /*01d0*/  LEA.HI.X R11, R7, UR5, RZ, 0x3, P0 ;  /* 0x00000005070b7c11 */ /* 0x000fe200080f1cff */
[----:B0-----:R-:W3:Y:S05]  /*01e0*/  LDG.E R2, desc[UR8][R2.64] ;  /* 0x0000000802027981 */ /* 0x001eea000c1e1900 */
[----:B------:R-:W4:Y:S01]  /*01f0*/  LDG.E R11, desc[UR8][R10.64+0x4] ;  /* 0x000004080a0b7981 */ /* 0x000f22000c1e1900 */
[----:B------:R-:W-:Y:S01]  /*0200*/  BSSY.RECONVERGENT B0, `(.L_x_11) ;  /* 0x0000012000007945 */ /* 0x000fe20003800200 */
[----:B--2--5:R-:W-:-:S05]  /*0210*/  IADD3 R6, P0, PT, -R4, R8, RZ ;  /* 0x0000000804067210 */ /* 0x024fca0007f1e1ff */
[----:B------:R-:W-:-:S04]  /*0220*/  IMAD.X R7, R9, 0x1, ~R5, P0 ;  /* 0x0000000109077824 */ /* 0x000fc800000e0e05 */
[----:B------:R-:W0:Y:S08]  /*0230*/  I2F.S64 R15, R6 ;  /* 0x00000006000f7312 */ /* 0x000e300000301400 */
[----:B0-----:R-:W0:Y:S01]  /*0240*/  MUFU.RCP R12, R15 ;  /* 0x0000000f000c7308 */ /* 0x001e220000001000 */
[----:B---3--:R-:W-:-:S04]  /*0250*/  FADD R0, -R2, 1 ;  /* 0x3f80000002007421 */ /* 0x008fc80000000100 */
[----:B----4-:R-:W-:-:S04]  /*0260*/  FMUL R0, R0, R11 ;  /* 0x0000000b00007220 */ /* 0x010fc80000400000 */
[----:B------:R-:W1:Y:S01]  /*0270*/  FCHK P0, R0, R15 ;  /* 0x0000000f00007302 */ /* 0x000e620000000000 */
[----:B0-----:R-:W-:-:S04]  /*0280*/  FFMA R13, -R15, R12, 1 ;  /* 0x3f8000000f0d7423 */ /* 0x001fc8000000010c */
[----:B------:R-:W-:-:S04]  /*0290*/  FFMA R13, R12, R13, R12 ;  /* 0x0000000d0c0d7223 */ /* 0x000fc8000000000c */
[----:B------:R-:W-:-:S04]  /*02a0*/  FFMA R2, R0, R13, RZ ;  /* 0x0000000d00027223 */ /* 0x000fc800000000ff */
[----:B------:R-:W-:-:S04]  /*02b0*/  FFMA R3, -R15, R2, R0 ;  /* 0x000000020f037223 */ /* 0x000fc80000000100 */
[----:B------:R-:W-:Y:S01]  /*02c0*/  FFMA R2, R13, R3, R2 ;  /* 0x000000030d027223 */ /* 0x000fe20000000002 */
[----:B-1----:R-:W-:Y:S06]  /*02d0*/  @!P0 BRA `(.L_x_12) ;  /* 0x0000000000108947 */ /* 0x002fec0003800000 */
[----:B------:R-:W-:Y:S01]  /*02e0*/  IMAD.MOV.U32 R3, RZ, RZ, R15 ;  /* 0x000000ffff037224 */ /* 0x000fe200078e000f */
[----:B------:R-:W-:-:S07]  /*02f0*/  MOV R2, 0x310 ;  /* 0x0000031000027802 */ /* 0x000fce0000000f00 */
[----:B------:R-:W-:Y:S05]  /*0300*/  CALL.REL.NOINC `($__internal_1_$__cuda_sm3x_div_rn_noftz_f32_slowpath) ;  /* 0x0000001400707944 */ /* 0x000fea0003c00000 */
[----:B------:R-:W-:-:S07]  /*0310*/  IMAD.MOV.U32 R2, RZ, RZ, R0 ;  /* 0x000000ffff027224 */ /* 0x000fce00078e0000 */
.L_x_12:
[----:B------:R-:W-:Y:S05]  /*0320*/  BSYNC.RECONVERGENT B0 ;  /* 0x0000000000007941 */ /* 0x000fea0003800200 */
.L_x_11:
[----:B------:R-:W-:-:S04]  /*0330*/  ISETP.GT.U32.AND P0, PT, R8, R4, PT ;  /* 0x000000040800720c */ /* 0x000fc80003f04070 */
[----:B------:R-:W-:-:S13]  /*0340*/  ISETP.GT.AND.EX P0, PT, R9, R5, PT, P0 ;  /* 0x000000050900720c */ /* 0x000fda0003f04300 */
[----:B------:R-:W-:Y:S05]  /*0350*/  @!P0 EXIT ;  /* 0x000000000000894d */ /* 0x000fea0003800000 */
[----:B------:R-:W-:Y:S01]  /*0360*/  IADD3 R0, P0, PT, -R8, R4, RZ ;  /* 0x0000000408007210 */ /* 0x000fe20007f1e1ff */
[----:B------:R-:W-:Y:S01]  /*0370*/  BSSY B0, `(.L_x_13) ;  /* 0x0000059000007945 */ /* 0x000fe20003800000 */
[----:B------:R-:W-:Y:S02]  /*0380*/  LOP3.LUT R12, R6, 0xf, RZ, 0xc0, !PT ;  /* 0x0000000f060c7812 */ /* 0x000fe400078ec0ff */
[----:B------:R-:W-:Y:S01]  /*0390*/  ISETP.GT.U32.AND P1, PT, R0, -0x10, PT ;  /* 0xfffffff00000780c */ /* 0x000fe20003f24070 */
[----:B------:R-:W-:Y:S01]  /*03a0*/  IMAD.X R8, R5, 0x1, ~R9, P0 ;  /* 0x0000000105087824 */ /* 0x000fe200000e0e09 */
[----:B------:R-:W-:-:S04]  /*03b0*/  ISETP.NE.U32.AND P0, PT, R12, RZ, PT ;  /* 0x000000ff0c00720c */ /* 0x000fc80003f05070 */
[----:B------:R-:W-:Y:S02]  /*03c0*/  ISETP.GT.U32.AND.EX P1, PT, R8, -0x1, PT, P1 ;  /* 0xffffffff0800780c */ /* 0x000fe40003f24110 */
[----:B------:R-:W-:-:S11]  /*03d0*/  ISETP.NE.AND.EX P0, PT, RZ, RZ, PT, P0 ;  /* 0x000000ffff00720c */ /* 0x000fd60003f05300 */
[----:B------:R-:W-:Y:S05]  /*03e0*/  @P1 BRA `(.L_x_14) ;  /* 0x0000000400441947 */ /* 0x000fea0003800000 */
[----:B------:R-:W0:Y:S01]  /*03f0*/  LDCU.64 UR4, c[0x0][0x388] ;  /* 0x00007100ff0477ac */ /* 0x000e220008000a00 */
[----:B------:R-:W-:Y:S01]  /*0400*/  IMAD.MOV.U32 R0, RZ, RZ, R7 ;  /* 0x000000ffff007224 */ /* 0x000fe200078e0007 */
[----:B------:R-:W-:Y:S02]  /*0410*/  LOP3.LUT R3, R6, 0xfffffff0, RZ, 0xc0, !PT ;  /* 0xfffffff006037812 */ /* 0x000fe400078ec0ff */
[----:B0-----:R-:W-:-:S04]  /*0420*/  LEA R8, P1, R4, UR4, 0x3 ;  /* 0x0000000404087c11 */ /* 0x001fc8000f8218ff */
[----:B------:R-:W-:Y:S02]  /*0430*/  IADD3 R8, P2, PT, R8, 0x40, RZ ;  /* 0x0000004008087810 */ /* 0x000fe40007f5e0ff */
[----:B------:R-:W-:-:S05]  /*0440*/  LEA.HI.X R9, R4, UR5, R5, 0x3, P1 ;  /* 0x0000000504097c11 */ /* 0x000fca00088f1c05 */
[----:B------:R-:W-:-:S07]  /*0450*/  IMAD.X R9, RZ, RZ, R9, P2 ;  /* 0x000000ffff097224 */ /* 0x000fce00010e0609 */
.L_x_15:
[----:B------:R-:W2:Y:S01]  /*0460*/  LDG.E.64 R10, desc[UR8][R8.64+-0x40] ;  /* 0xffffc008080a7981 */ /* 0x000ea2000c1e1b00 */
[----:B------:R-:W-:Y:S05]  /*0470*/  YIELD ;  /* 0x0000000000007946 */ /* 0x000fea0003800000 */
[----:B--2---:R-:W-:-:S04]  /*0480*/  LEA R14, P1, R10, UR10, 0x3 ;  /* 0x0000000a0a0e7c11 */ /* 0x004fc8000f8218ff */
[----:B------:R-:W-:-:S05]  /*0490*/  LEA.HI.X R15, R10, UR11, R11, 0x3, P1 ;  /* 0x0000000b0a0f7c11 */ /* 0x000fca00088f1c0b */
[----:B------:R0:W-:Y:S04]  /*04a0*/  REDG.E.ADD.F32.FTZ.RN.STRONG.GPU desc[UR8][R14.64], R2 ;  /* 0x000000020e0079a6 */ /* 0x0001e8000c12f308 */
[----:B------:R-:W2:Y:S02]  /*04b0*/  LDG.E.64 R10, desc[UR8][R8.64+-0x38] ;  /* 0xffffc808080a7981 */ /* 0x000ea4000c1e1b00 */
[----:B--2---:R-:W-:-:S04]  /*04c0*/  LEA R16, P1, R10, UR10, 0x3 ;  /* 0x0000000a0a107c11 */ /* 0x004fc8000f8218ff */
[----:B------:R-:W-:-:S05]  /*04d0*/  LEA.HI.X R17, R10, UR11, R11, 0x3, P1 ;  /* 0x0000000b0a117c11 */ /* 0x000fca00088f1c0b */
[----:B------:R1:W-:Y:S04]  /*04e0*/  REDG.E.ADD.F32.FTZ.RN.STRONG.GPU desc[UR8][R16.64], R2 ;  /* 0x00000002100079a6 */ /* 0x0003e8000c12f308 */
[----:B------:R-:W2:Y:S02]  /*04f0*/  LDG.E.64 R10, desc[UR8][R8.64+-0x30] ;  /* 0xffffd008080a7981 */ /* 0x000ea4000c1e1b00 */
[----:B--2---:R-:W-:-:S04]  /*0500*/  LEA R18, P1, R10, UR10, 0x3 ;  /* 0x0000000a0a127c11 */ /* 0x004fc8000f8218ff */
[----:B------:R-:W-:-:S05]  /*0510*/  LEA.HI.X R19, R10, UR11, R11, 0x3, P1 ;  /* 0x0000000b0a137c11 */ /* 0x000fca00088f1c0b */
[----:B------:R2:W-:Y:S04]  /*0520*/  REDG.E.ADD.F32.FTZ.RN.STRONG.GPU desc[UR8][R18.64], R2 ;  /* 0x00000002120079a6 */ /* 0x0005e8000c12f308 */
[----:B------:R-:W3:Y:S02]  /*0530*/  LDG.E.64 R10, desc[UR8][R8.64+-0x28] ;  /* 0xffffd808080a7981 */ /* 0x000ee4000c1e1b00 */
[----:B---3--:R-:W-:-:S04]  /*0540*/  LEA R20, P1, R10, UR10, 0x3 ;  /* 0x0000000a0a147c11 */ /* 0x008fc8000f8218ff */
[----:B------:R-:W-:-:S05]  /*0550*/  LEA.HI.X R21, R10, UR11, R11, 0x3, P1 ;  /* 0x0000000b0a157c11 */ /* 0x000fca00088f1c0b */
[----:B------:R3:W-:Y:S04]  /*0560*/  REDG.E.ADD.F32.FTZ.RN.STRONG.GPU desc[UR8][R20.64], R2 ;  /* 0x00000002140079a6 */ /* 0x0007e8000c12f308 */
[----:B------:R-:W0:Y:S02]  /*0570*/  LDG.E.64 R10, desc[UR8][R8.64+-0x20] ;  /* 0xffffe008080a7981 */ /* 0x000e24000c1e1b00 */
[----:B0-----:R-:W-:-:S04]  /*0580*/  LEA R14, P1, R10, UR10, 0x3 ;  /* 0x0000000a0a0e7c11 */ /* 0x001fc8000f8218ff */
[----:B------:R-:W-:-:S05]  /*0590*/  LEA.HI.X R15, R10, UR11, R11, 0x3, P1 ;  /* 0x0000000b0a0f7c11 */ /* 0x000fca00088f1c0b */
[----:B------:R0:W-:Y:S04]  /*05a0*/  REDG.E.ADD.F32.FTZ.RN.STRONG.GPU desc[UR8][R14.64], R2 ;  /* 0x000000020e0079a6 */ /* 0x0001e8000c12f308 */
[----:B------:R-:W1:Y:S02]  /*05b0*/  LDG.E.64 R10, desc[UR8][R8.64+-0x18] ;  /* 0xffffe808080a7981 */ /* 0x000e64000c1e1b00 */
[----:B-1----:R-:W-:-:S04]  /*05c0*/  LEA R16, P1, R10, UR10, 0x3 ;  /* 0x0000000a0a107c11 */ /* 0x002fc8000f8218ff */
        /* <DEDUP_REMOVED lines=38> */
[----:B------:R1:W3:Y:S01]  /*0830*/  LDG.E.64 R10, desc[UR8][R8.64+0x38] ;  /* 0x00003808080a7981 */ /* 0x0002e2000c1e1b00 */
[----:B------:R-:W-:Y:S02]  /*0840*/  IADD3 R4, P2, PT, R4, 0x10, RZ ;  /* 0x0000001004047810 */ /* 0x000fe40007f5e0ff */
[----:B-1----:R-:W-:-:S03]  /*0850*/  IADD3 R8, P3, PT, R8, 0x80, RZ ;  /* 0x0000008008087810 */ /* 0x002fc60007f7e0ff */
[----:B------:R-:W-:Y:S02]  /*0860*/  IMAD.X R5, RZ, RZ, R5, P2 ;  /* 0x000000ffff057224 */ /* 0x000fe400010e0605 */
[----:B------:R-:W-:Y:S01]  /*0870*/  IMAD.X R9, RZ, RZ, R9, P3 ;  /* 0x000000ffff097224 */ /* 0x000fe200018e0609 */
[----:B---3--:R-:W-:-:S04]  /*0880*/  LEA R20, P1, R10, UR10, 0x3 ;  /* 0x0000000a0a147c11 */ /* 0x008fc8000f8218ff */
[----:B------:R-:W-:Y:S02]  /*0890*/  LEA.HI.X R21, R10, UR11, R11, 0x3, P1 ;  /* 0x0000000b0a157c11 */ /* 0x000fe400088f1c0b */
[----:B------:R-:W-:-:S03]  /*08a0*/  IADD3 R3, P1, PT, R3, -0x10, RZ ;  /* 0xfffffff003037810 */ /* 0x000fc60007f3e0ff */
[----:B------:R0:W-:Y:S01]  /*08b0*/  REDG.E.ADD.F32.FTZ.RN.STRONG.GPU desc[UR8][R20.64], R2 ;  /* 0x00000002140079a6 */ /* 0x0001e2000c12f308 */
[----:B------:R-:W-:Y:S02]  /*08c0*/  IADD3.X R0, PT, PT, R0, -0x1, RZ, P1, !PT ;  /* 0xffffffff00007810 */ /* 0x000fe40000ffe4ff */
[----:B------:R-:W-:-:S04]  /*08d0*/  ISETP.NE.U32.AND P1, PT, R3, RZ, PT ;  /* 0x000000ff0300720c */ /* 0x000fc80003f25070 */
[----:B------:R-:W-:-:S13]  /*08e0*/  ISETP.NE.AND.EX P1, PT, R0, RZ, PT, P1 ;  /* 0x000000ff0000720c */ /* 0x000fda0003f25310 */
[----:B0-----:R-:W-:Y:S05]  /*08f0*/  @P1 BRA `(.L_x_15) ;  /* 0xfffffff800d81947 */ /* 0x001fea000383ffff */
.L_x_14:
[----:B------:R-:W-:Y:S05]  /*0900*/  BSYNC B0 ;  /* 0x0000000000007941 */ /* 0x000fea0003800000 */
.L_x_13:
[----:B------:R-:W-:Y:S05]  /*0910*/  @!P0 EXIT ;  /* 0x000000000000894d */ /* 0x000fea0003800000 */
[----:B------:R-:W-:Y:S01]  /*0920*/  ISETP.GE.U32.AND P1, PT, R12, 0x8, PT ;  /* 0x000000080c00780c */ /* 0x000fe20003f26070 */
[----:B------:R-:W-:Y:S01]  /*0930*/  BSSY.RECONVERGENT B0, `(.L_x_16) ;  /* 0x000002c000007945 */ /* 0x000fe20003800200 */
[----:B------:R-:W-:Y:S02]  /*0940*/  LOP3.LUT R0, R6, 0x7, RZ, 0xc0, !PT ;  /* 0x0000000706007812 */ /* 0x000fe400078ec0ff */
[----:B------:R-:W-:Y:S02]  /*0950*/  ISETP.GE.U32.AND.EX P1, PT, RZ, RZ, PT, P1 ;  /* 0x000000ffff00720c */ /* 0x000fe40003f26110 */
[----:B------:R-:W-:-:S04]  /*0960*/  ISETP.NE.U32.AND P0, PT, R0, RZ, PT ;  /* 0x000000ff0000720c */ /* 0x000fc80003f05070 */
[----:B------:R-:W-:-:S07]  /*0970*/  ISETP.NE.AND.EX P0, PT, RZ, RZ, PT, P0 ;  /* 0x000000ffff00720c */ /* 0x000fce0003f05300 */
[----:B------:R-:W-:Y:S06]  /*0980*/  @!P1 BRA `(.L_x_17) ;  /* 0x0000000000989947 */ /* 0x000fec0003800000 */
[----:B------:R-:W0:Y:S02]  /*0990*/  LDCU.64 UR4, c[0x0][0x388] ;  /* 0x00007100ff0477ac */ /* 0x000e240008000a00 */
[----:B0-----:R-:W-:-:S04]  /*09a0*/  LEA R8, P1, R4, UR4, 0x3 ;  /* 0x0000000404087c11 */ /* 0x001fc8000f8218ff */
[----:B------:R-:W-:Y:S01]  /*09b0*/  LEA.HI.X R9, R4, UR5, R5, 0x3, P1 ;  /* 0x0000000504097c11 */ /* 0x000fe200088f1c05 */
[----:B------:R-:W0:Y:S04]  /*09c0*/  LDCU.64 UR4, c[0x0][0x390] ;  /* 0x00007200ff0477ac */ /* 0x000e280008000a00 */
[----:B------:R-:W0:Y:S02]  /*09d0*/  LDG.E.64 R10, desc[UR8][R8.64] ;  /* 0x00000008080a7981 */ /* 0x000e24000c1e1b00 */
[----:B0-----:R-:W-:-:S04]  /*09e0*/  LEA R12, P1, R10, UR4, 0x3 ;  /* 0x000000040a0c7c11 */ /* 0x001fc8000f8218ff */
        /* <DEDUP_REMOVED lines=29> */
[----:B------:R0:W-:Y:S01]  /*0bc0*/  REDG.E.ADD.F32.FTZ.RN.STRONG.GPU desc[UR8][R18.64], R2 ;  /* 0x00000002120079a6 */ /* 0x0001e2000c12f308 */
[----:B------:R-:W-:-:S05]  /*0bd0*/  IADD3 R4, P1, PT, R4, 0x8, RZ ;  /* 0x0000000804047810 */ /* 0x000fca0007f3e0ff */
[----:B------:R-:W-:-:S08]  /*0be0*/  IMAD.X R5, RZ, RZ, R5, P1 ;  /* 0x000000ffff057224 */ /* 0x000fd000008e0605 */
.L_x_17:
[----:B------:R-:W-:Y:S05]  /*0bf0*/  BSYNC.RECONVERGENT B0 ;  /* 0x0000000000007941 */ /* 0x000fea0003800200 */
.L_x_16:
[----:B------:R-:W-:Y:S05]  /*0c00*/  @!P0 EXIT ;  /* 0x000000000000894d */ /* 0x000fea0003800000 */
[----:B------:R-:W-:Y:S01]  /*0c10*/  ISETP.GE.U32.AND P1, PT, R0, 0x4, PT ;  /* 0x000000040000780c */ /* 0x000fe20003f26070 */
[----:B------:R-:W-:Y:S01]  /*0c20*/  IMAD.MOV.U32 R0, RZ, RZ, RZ ;  /* 0x000000ffff007224 */ /* 0x000fe200078e00ff */
[----:B------:R-:W-:Y:S01]  /*0c30*/  LOP3.LUT R6, R6, 0x3, RZ, 0xc0, !PT ;  /* 0x0000000306067812 */ /* 0x000fe200078ec0ff */
[----:B------:R-:W-:Y:S01]  /*0c40*/  BSSY.RECONVERGENT B0, `(.L_x_18) ;  /* 0x000001b000007945 */ /* 0x000fe20003800200 */
[----:B------:R-:W-:Y:S02]  /*0c50*/  ISETP.GE.U32.AND.EX P1, PT, RZ, RZ, PT, P1 ;  /* 0x000000ffff00720c */ /* 0x000fe40003f26110 */
[----:B------:R-:W-:-:S04]  /*0c60*/  ISETP.NE.U32.AND P0, PT, R6, RZ, PT ;  /* 0x000000ff0600720c */ /* 0x000fc80003f05070 */
[----:B------:R-:W-:-:S07]  /*0c70*/  ISETP.NE.AND.EX P0, PT, R0, RZ, PT, P0 ;  /* 0x000000ff0000720c */ /* 0x000fce0003f05300 */
        /* <DEDUP_REMOVED lines=20> */
[----:B------:R1:W-:Y:S01]  /*0dc0*/  REDG.E.ADD.F32.FTZ.RN.STRONG.GPU desc[UR8][R16.64], R2 ;  /* 0x00000002100079a6 */ /* 0x0003e2000c12f308 */
[----:B------:R-:W-:-:S05]  /*0dd0*/  IADD3 R4, P1, PT, R4, 0x4, RZ ;  /* 0x0000000404047810 */ /* 0x000fca0007f3e0ff */
[----:B------:R-:W-:-:S08]  /*0de0*/  IMAD.X R5, RZ, RZ, R5, P1 ;  /* 0x000000ffff057224 */ /* 0x000fd000008e0605 */
.L_x_19:
[----:B------:R-:W-:Y:S05]  /*0df0*/  BSYNC.RECONVERGENT B0 ;  /* 0x0000000000007941 */ /* 0x000fea0003800200 */
.L_x_18:
[----:B------:R-:W-:Y:S05]  /*0e00*/  @!P0 EXIT ;  /* 0x000000000000894d */ /* 0x000fea0003800000 */
[----:B------:R-:W2:Y:S02]  /*0e10*/  LDCU.64 UR4, c[0x0][0x388] ;  /* 0x00007100ff0477ac */ /* 0x000ea40008000a00 */
[----:B--2---:R-:W-:-:S04]  /*0e20*/  LEA R3, P0, R4, UR4, 0x3 ;  /* 0x0000000404037c11 */ /* 0x004fc8000f8018ff */
[----:B------:R-:W-:-:S09]  /*0e30*/  LEA.HI.X R5, R4, UR5, R5, 0x3, P0 ;  /* 0x0000000504057c11 */ /* 0x000fd200080f1c05 */
.L_x_20:
[----:B------:R-:W-:-:S05]  /*0e40*/  IMAD.MOV.U32 R4, RZ, RZ, R3 ;  /* 0x000000ffff047224 */ /* 0x000fca00078e0003 */
[----:B-1----:R1:W2:Y:S01]  /*0e50*/  LDG.E.64 R10, desc[UR8][R4.64] ;  /* 0x00000008040a7981 */ /* 0x0022a2000c1e1b00 */
[----:B------:R-:W-:Y:S05]  /*0e60*/  YIELD ;  /* 0x0000000000007946 */ /* 0x000fea0003800000 */
[----:B------:R-:W2:Y:S01]  /*0e70*/  LDCU.64 UR4, c[0x0][0x390] ;  /* 0x00007200ff0477ac */ /* 0x000ea20008000a00 */
[----:B------:R-:W-:-:S05]  /*0e80*/  IADD3 R3, P1, PT, R3, 0x8, RZ ;  /* 0x0000000803037810 */ /* 0x000fca0007f3e0ff */
[----:B-1----:R-:W-:Y:S01]  /*0e90*/  IMAD.X R5, RZ, RZ, R5, P1 ;  /* 0x000000ffff057224 */ /* 0x002fe200008e0605 */
[----:B--2---:R-:W-:-:S04]  /*0ea0*/  LEA R8, P0, R10, UR4, 0x3 ;  /* 0x000000040a087c11 */ /* 0x004fc8000f8018ff */
[----:B------:R-:W-:Y:S02]  /*0eb0*/  LEA.HI.X R9, R10, UR5, R11, 0x3, P0 ;  /* 0x000000050a097c11 */ /* 0x000fe400080f1c0b */
[----:B------:R-:W-:-:S03]  /*0ec0*/  IADD3 R6, P0, PT, R6, -0x1, RZ ;  /* 0xffffffff06067810 */ /* 0x000fc60007f1e0ff */
[----:B------:R2:W-:Y:S01]  /*0ed0*/  REDG.E.ADD.F32.FTZ.RN.STRONG.GPU desc[UR8][R8.64], R2 ;  /* 0x00000002080079a6 */ /* 0x0005e2000c12f308 */
[----:B------:R-:W-:Y:S02]  /*0ee0*/  IADD3.X R0, PT, PT, R0, -0x1, RZ, P0, !PT ;  /* 0xffffffff00007810 */ /* 0x000fe400007fe4ff */
[----:B------:R-:W-:-:S04]  /*0ef0*/  ISETP.NE.U32.AND P0, PT, R6, RZ, PT ;  /* 0x000000ff0600720c */ /* 0x000fc80003f05070 */
[----:B------:R-:W-:-:S13]  /*0f00*/  ISETP.NE.AND.EX P0, PT, R0, RZ, PT, P0 ;  /* 0x000000ff0000720c */ /* 0x000fda0003f05300 */
[----:B--2---:R-:W-:Y:S05]  /*0f10*/  @P0 BRA `(.L_x_20) ;  /* 0xfffffffc00c80947 */ /* 0x004fea000383ffff */
[----:B------:R-:W-:Y:S05]  /*0f20*/  EXIT ;  /* 0x000000000000794d */ /* 0x000fea0003800000 */
.L_x_10:
[----:B------:R-:W0:Y:S01]  /*0f30*/  LDC.64 R2, c[0x4][RZ] ;  /* 0x01000000ff027b82 */ /* 0x000e220000000a00 */
[----:B------:R-:W1:Y:S02]  /*0f40*/  LDCU.64 UR4, c[0x0][0x390] ;  /* 0x00007200ff0477ac */ /* 0x000e640008000a00 */
[----:B-1----:R-:W-:-:S04]  /*0f50*/  LEA R4, P0, R7, UR4, 0x3 ;  /* 0x0000000407047c11 */ /* 0x002fc8000f8018ff */
[----:B------:R-:W-:Y:S01]  /*0f60*/  LEA.HI.X R5, R7, UR5, RZ, 0x3, P0 ;  /* 0x0000000507057c11 */ /* 0x000fe200080f1cff */
[----:B0-----:R0:W2:Y:S05]  /*0f70*/  LDG.E R2, desc[UR8][R2.64] ;  /* 0x0000000802027981 */ /* 0x0010aa000c1e1900 */
[----:B------:R-:W3:Y:S01]  /*0f80*/  LDG.E R5, desc[UR8][R4.64+0x4] ;  /* 0x0000040804057981 */ /* 0x000ee2000c1e1900 */
[----:B------:R-:W-:Y:S01]  /*0f90*/  UMOV UR4, UR6 ;  /* 0x0000000600047c82 */ /* 0x000fe20008000000 */
[----:B------:R-:W-:Y:S01]  /*0fa0*/  UMOV UR5, UR7 ;  /* 0x0000000700057c82 */ /* 0x000fe20008000000 */
[----:B------:R-:W-:Y:S01]  /*0fb0*/  BSSY.RECONVERGENT B0, `(.L_x_21) ;  /* 0x000000f000007945 */ /* 0x000fe20003800200 */
[----:B0-----:R-:W0:Y:S08]  /*0fc0*/  I2F.U64 R3, UR4 ;  /* 0x0000000400037d12 */ /* 0x001e300008301000 */
[----:B0-----:R-:W0:Y:S02]  /*0fd0*/  MUFU.RCP R6, R3 ;  /* 0x0000000300067308 */ /* 0x001e240000001000 */
[----:B0----5:R-:W-:-:S04]  /*0fe0*/  FFMA R9, -R3, R6, 1 ;  /* 0x3f80000003097423 */ /* 0x021fc80000000106 */
[----:B------:R-:W-:Y:S01]  /*0ff0*/  FFMA R9, R6, R9, R6 ;  /* 0x0000000906097223 */ /* 0x000fe20000000006 */
[----:B--2---:R-:W-:-:S04]  /*1000*/  FADD R0, -R2, 1 ;  /* 0x3f80000002007421 */ /* 0x004fc80000000100 */
[----:B---3--:R-:W-:-:S04]  /*1010*/  FMUL R0, R0, R5 ;  /* 0x0000000500007220 */ /* 0x008fc80000400000 */
[----:B------:R-:W0:Y:S01]  /*1020*/  FCHK P0, R0, R3 ;  /* 0x0000000300007302 */ /* 0x000e220000000000 */
[----:B------:R-:W-:-:S04]  /*1030*/  FFMA R6, R0, R9, RZ ;  /* 0x0000000900067223 */ /* 0x000fc800000000ff */
[----:B------:R-:W-:-:S04]  /*1040*/  FFMA R2, -R3, R6, R0 ;  /* 0x0000000603027223 */ /* 0x000fc80000000100 */
[----:B------:R-:W-:Y:S01]  /*1050*/  FFMA R4, R9, R2, R6 ;  /* 0x0000000209047223 */ /* 0x000fe20000000006 */
[----:B0-----:R-:W-:Y:S06]  /*1060*/  @!P0 BRA `(.L_x_22) ;  /* 0x00000000000c8947 */ /* 0x001fec0003800000 */
[----:B------:R-:W-:-:S07]  /*1070*/  MOV R2, 0x1090 ;  /* 0x0000109000027802 */ /* 0x000fce0000000f00 */
[----:B------:R-:W-:Y:S05]  /*1080*/  CALL.REL.NOINC `($__internal_1_$__cuda_sm3x_div_rn_noftz_f32_slowpath) ;  /* 0x0000000800107944 */ /* 0x000fea0003c00000 */
[----:B------:R-:W-:-:S07]  /*1090*/  IMAD.MOV.U32 R4, RZ, RZ, R0 ;  /* 0x000000ffff047224 */ /* 0x000fce00078e0000 */
.L_x_22:
[----:B------:R-:W-:Y:S05]  /*10a0*/  BSYNC.RECONVERGENT B0 ;  /* 0x0000000000007941 */ /* 0x000fea0003800200 */
.L_x_21:
[----:B------:R-:W0:Y:S01]  /*10b0*/  LDC.64 R2, c[0x0][0x398] ;  /* 0x0000e600ff027b82 */ /* 0x000e220000000a00 */
[----:B------:R-:W-:Y:S01]  /*10c0*/  BSSY.RECONVERGENT B0, `(.L_x_23) ;  /* 0x000003c000007945 */ /* 0x000fe20003800200 */
[----:B------:R-:W-:Y:S02]  /*10d0*/  IMAD.MOV.U32 R5, RZ, RZ, RZ ;  /* 0x000000ffff057224 */ /* 0x000fe400078e00ff */
[----:B------:R-:W-:Y:S01]  /*10e0*/  IMAD.MOV.U32 R0, RZ, RZ, RZ ;  /* 0x000000ffff007224 */ /* 0x000fe200078e00ff */
[----:B0-----:R-:W-:-:S04]  /*10f0*/  ISETP.LT.U32.AND P0, PT, R7, R2, PT ;  /* 0x000000020700720c */ /* 0x001fc80003f01070 */
[----:B------:R-:W-:-:S04]  /*1100*/  ISETP.LT.U32.AND.EX P0, PT, RZ, R3, PT, P0 ;  /* 0x00000003ff00720c */ /* 0x000fc80003f01100 */
[----:B------:R-:W-:Y:S02]  /*1110*/  SEL R6, R7, R2, P0 ;  /* 0x0000000207067207 */ /* 0x000fe40000000000 */
[----:B------:R-:W-:Y:S02]  /*1120*/  SEL R8, R3, RZ, !P0 ;  /* 0x000000ff03087207 */ /* 0x000fe40004000000 */
[----:B------:R-:W-:-:S04]  /*1130*/  ISETP.NE.U32.AND P0, PT, R6, RZ, PT ;  /* 0x000000ff0600720c */ /* 0x000fc80003f05070 */
[----:B------:R-:W-:-:S13]  /*1140*/  ISETP.NE.AND.EX P0, PT, R8, RZ, PT, P0 ;  /* 0x000000ff0800720c */ /* 0x000fda0003f05300 */
[----:B------:R-:W-:Y:S05]  /*1150*/  @!P0 BRA `(.L_x_24) ;  /* 0x0000000000c88947 */ /* 0x000fea0003800000 */
[C---:B------:R-:W-:Y:S01]  /*1160*/  ISETP.GE.U32.AND P1, PT, R6.reuse, 0x4, PT ;  /* 0x000000040600780c */ /* 0x040fe20003f26070 */
[----:B------:R-:W-:Y:S01]  /*1170*/  BSSY.RECONVERGENT B1, `(.L_x_25) ;  /* 0x000001e000017945 */ /* 0x000fe20003800200 */
[----:B------:R-:W-:Y:S01]  /*1180*/  LOP3.LUT R14, R6, 0x3, RZ, 0xc0, !PT ;  /* 0x00000003060e7812 */ /* 0x000fe200078ec0ff */
[----:B------:R-:W-:Y:S01]  /*1190*/  IMAD.MOV.U32 R5, RZ, RZ, RZ ;  /* 0x000000ffff057224 */ /* 0x000fe200078e00ff */
[----:B------:R-:W-:Y:S01]  /*11a0*/  ISETP.GE.U32.AND.EX P1, PT, R8, RZ, PT, P1 ;  /* 0x000000ff0800720c */ /* 0x000fe20003f26110 */
[----:B------:R-:W-:Y:S01]  /*11b0*/  IMAD.MOV.U32 R0, RZ, RZ, RZ ;  /* 0x000000ffff007224 */ /* 0x000fe200078e00ff */
[----:B------:R-:W-:-:S04]  /*11c0*/  ISETP.NE.U32.AND P0, PT, R14, RZ, PT ;  /* 0x000000ff0e00720c */ /* 0x000fc80003f05070 */
[----:B------:R-:W-:-:S07]  /*11d0*/  ISETP.NE.AND.EX P0, PT, RZ, RZ, PT, P0 ;  /* 0x000000ffff00720c */ /* 0x000fce0003f05300 */
[----:B------:R-:W-:Y:S06]  /*11e0*/  @!P1 BRA `(.L_x_26) ;  /* 0x0000000000589947 */ /* 0x000fec0003800000 */
[----:B------:R-:W0:Y:S01]  /*11f0*/  LDCU.64 UR4, c[0x0][0x390] ;  /* 0x00007200ff0477ac */ /* 0x000e220008000a00 */
[----:B------:R-:W-:Y:S01]  /*1200*/  LOP3.LUT R5, R6, 0xfffffffc, RZ, 0xc0, !PT ;  /* 0xfffffffc06057812 */ /* 0x000fe200078ec0ff */
[----:B------:R-:W-:Y:S02]  /*1210*/  IMAD.MOV.U32 R0, RZ, RZ, RZ ;  /* 0x000000ffff007224 */ /* 0x000fe400078e00ff */
[----:B------:R-:W-:Y:S02]  /*1220*/  IMAD.MOV.U32 R10, RZ, RZ, RZ ;  /* 0x000000ffff0a7224 */ /* 0x000fe400078e00ff */
[----:B------:R-:W-:Y:S01]  /*1230*/  IMAD.MOV.U32 R6, RZ, RZ, R5 ;  /* 0x000000ffff067224 */ /* 0x000fe200078e0005 */
[----:B0-----:R-:W-:-:S04]  /*1240*/  UIADD3 UR4, UP0, UPT, UR4, 0x10, URZ ;  /* 0x0000001004047890 */ /* 0x001fc8000ff1e0ff */
[----:B------:R-:W-:Y:S02]  /*1250*/  UIADD3.X UR5, UPT, UPT, URZ, UR5, URZ, UP0, !UPT ;  /* 0x00000005ff057290 */ /* 0x000fe400087fe4ff */
[----:B------:R-:W-:-:S04]  /*1260*/  IMAD.U32 R11, RZ, RZ, UR4 ;  /* 0x00000004ff0b7e24 */ /* 0x000fc8000f8e00ff */
[----:B------:R-:W-:-:S07]  /*1270*/  IMAD.U32 R12, RZ, RZ, UR5 ;  /* 0x00000005ff0c7e24 */ /* 0x000fce000f8e00ff */
.L_x_27:
[----:B------:R-:W-:Y:S01]  /*1280*/  IADD3 R6, P1, PT, R6, -0x4, RZ ;  /* 0xfffffffc06067810 */ /* 0x000fe20007f3e0ff */
[----:B0-----:R-:W-:Y:S02]  /*1290*/  IMAD.MOV.U32 R8, RZ, RZ, R11 ;  /* 0x000000ffff087224 */ /* 0x001fe400078e000b */
[----:B------:R-:W-:Y:S01]  /*12a0*/  IMAD.MOV.U32 R9, RZ, RZ, R12 ;  /* 0x000000ffff097224 */ /* 0x000fe200078e000c */
[----:B------:R-:W-:Y:S02]  /*12b0*/  IADD3.X R10, PT, PT, R10, -0x1, RZ, P1, !PT ;  /* 0xffffffff0a0a7810 */ /* 0x000fe40000ffe4ff */
[----:B------:R-:W-:Y:S02]  /*12c0*/  ISETP.NE.U32.AND P1, PT, R6, RZ, PT ;  /* 0x000000ff0600720c */ /* 0x000fe40003f25070 */
[----:B------:R0:W-:Y:S02]  /*12d0*/  REDG.E.ADD.F32.FTZ.RN.STRONG.GPU desc[UR8][R8.64+-0x10], R4 ;  /* 0xfffff004080079a6 */ /* 0x0001e4000c12f308 */
[----:B------:R-:W-:-:S02]  /*12e0*/  ISETP.NE.AND.EX P1, PT, R10, RZ, PT, P1 ;  /* 0x000000ff0a00720c */ /* 0x000fc40003f25310 */
[----:B------:R0:W-:Y:S01]  /*12f0*/  REDG.E.ADD.F32.FTZ.RN.STRONG.GPU desc[UR8][R8.64+-0x8], R4 ;  /* 0xfffff804080079a6 */ /* 0x0001e2000c12f308 */
[----:B------:R-:W-:-:S03]  /*1300*/  IADD3 R11, P2, PT, R8, 0x20, RZ ;  /* 0x00000020080b7810 */ /* 0x000fc60007f5e0ff */
[----:B------:R0:W-:Y:S04]  /*1310*/  REDG.E.ADD.F32.FTZ.RN.STRONG.GPU desc[UR8][R8.64], R4 ;  /* 0x00000004080079a6 */ /* 0x0001e8000c12f308 */
[----:B------:R0:W-:Y:S01]  /*1320*/  REDG.E.ADD.F32.FTZ.RN.STRONG.GPU desc[UR8][R8.64+0x8], R4 ;  /* 0x00000804080079a6 */ /* 0x0001e2000c12f308 */
[----:B------:R-:W-:Y:S02]  /*1330*/  IMAD.X R12, RZ, RZ, R9, P2 ;  /* 0x000000ffff0c7224 */ /* 0x000fe400010e0609 */
[----:B------:R-:W-:Y:S05]  /*1340*/  @P1 BRA `(.L_x_27) ;  /* 0xfffffffc00cc1947 */ /* 0x000fea000383ffff */
.L_x_26:
[----:B------:R-:W-:Y:S05]  /*1350*/  BSYNC.RECONVERGENT B1 ;  /* 0x0000000000017941 */ /* 0x000fea0003800200 */
.L_x_25:
[----:B------:R-:W-:Y:S05]  /*1360*/  @!P0 BRA `(.L_x_24) ;  /* 0x0000000000448947 */ /* 0x000fea0003800000 */
[----:B------:R-:W1:Y:S01]  /*1370*/  LDCU.64 UR4, c[0x0][0x390] ;  /* 0x00007200ff0477ac */ /* 0x000e620008000a00 */
[----:B------:R-:W-:-:S05]  /*1380*/  IADD3 R6, P1, PT, RZ, -R14, RZ ;  /* 0x8000000eff067210 */ /* 0x000fca0007f3e0ff */
[----:B------:R-:W-:Y:S01]  /*1390*/  IMAD.X R10, RZ, RZ, -0x1, P1 ;  /* 0xffffffffff0a7424 */ /* 0x000fe200008e06ff */
[----:B-1----:R-:W-:-:S04]  /*13a0*/  LEA R11, P0, R5, UR4, 0x3 ;  /* 0x00000004050b7c11 */ /* 0x002fc8000f8018ff */
[----:B------:R-:W-:Y:S02]  /*13b0*/  LEA.HI.X R12, R5, UR5, R0, 0x3, P0 ;  /* 0x00000005050c7c11 */ /* 0x000fe400080f1c00 */
[----:B------:R-:W-:-:S05]  /*13c0*/  IADD3 R5, P0, PT, R14, R5, RZ ;  /* 0x000000050e057210 */ /* 0x000fca0007f1e0ff */
[----:B------:R-:W-:-:S08]  /*13d0*/  IMAD.X R0, RZ, RZ, R0, P0 ;  /* 0x000000ffff007224 */ /* 0x000fd000000e0600 */
.L_x_28:
[----:B------:R-:W-:Y:S01]  /*13e0*/  IADD3 R6, P0, PT, R6, 0x1, RZ ;  /* 0x0000000106067810 */ /* 0x000fe20007f1e0ff */
[----:B0-----:R-:W-:Y:S02]  /*13f0*/  IMAD.MOV.U32 R8, RZ, RZ, R11 ;  /* 0x000000ffff087224 */ /* 0x001fe400078e000b */
[----:B------:R-:W-:Y:S02]  /*1400*/  IMAD.MOV.U32 R9, RZ, RZ, R12 ;  /* 0x000000ffff097224 */ /* 0x000fe400078e000c */
[----:B------:R-:W-:Y:S01]  /*1410*/  IMAD.X R10, RZ, RZ, R10, P0 ;  /* 0x000000ffff0a7224 */ /* 0x000fe200000e060a */
[----:B------:R-:W-:Y:S02]  /*1420*/  ISETP.NE.U32.AND P0, PT, R6, RZ, PT ;  /* 0x000000ff0600720c */ /* 0x000fe40003f05070 */
[----:B------:R-:W-:Y:S01]  /*1430*/  IADD3 R11, P1, PT, R11, 0x8, RZ ;  /* 0x000000080b0b7810 */ /* 0x000fe20007f3e0ff */
[----:B------:R1:W-:Y:S01]  /*1440*/  REDG.E.ADD.F32.FTZ.RN.STRONG.GPU desc[UR8][R8.64], R4 ;  /* 0x00000004080079a6 */ /* 0x0003e2000c12f308 */
[----:B------:R-:W-:-:S03]  /*1450*/  ISETP.NE.AND.EX P0, PT, R10, RZ, PT, P0 ;  /* 0x000000ff0a00720c */ /* 0x000fc60003f05300 */
[----:B------:R-:W-:-:S10]  /*1460*/  IMAD.X R12, RZ, RZ, R12, P1 ;  /* 0x000000ffff0c7224 */ /* 0x000fd400008e060c */
[----:B-1----:R-:W-:Y:S05]  /*1470*/  @P0 BRA `(.L_x_28) ;  /* 0xfffffffc00d80947 */ /* 0x002fea000383ffff */
.L_x_24:
[----:B------:R-:W-:Y:S05]  /*1480*/  BSYNC.RECONVERGENT B0 ;  /* 0x0000000000007941 */ /* 0x000fea0003800200 */
.L_x_23:
[----:B------:R-:W-:Y:S01]  /*1490*/  ISETP.GE.U32.AND P0, PT, R5, R2, PT ;  /* 0x000000020500720c */ /* 0x000fe20003f06070 */
[----:B------:R-:W-:Y:S03]  /*14a0*/  BSSY.RECONVERGENT B0, `(.L_x_29) ;  /* 0x000000e000007945 */ /* 0x000fe60003800200 */
[----:B------:R-:W-:-:S13]  /*14b0*/  ISETP.GE.AND.EX P0, PT, R0, R3, PT, P0 ;  /* 0x000000030000720c */ /* 0x000fda0003f06300 */
[----:B------:R-:W-:Y:S05]  /*14c0*/  @P0 BRA `(.L_x_30) ;  /* 0x00000000002c0947 */ /* 0x000fea0003800000 */
[----:B------:R-:W-:Y:S01]  /*14d0*/  ISETP.NE.U32.AND P0, PT, R5, R7, PT ;  /* 0x000000070500720c */ /* 0x000fe20003f05070 */
[----:B------:R-:W-:Y:S03]  /*14e0*/  BSSY.RECONVERGENT B1, `(.L_x_31) ;  /* 0x0000007000017945 */ /* 0x000fe60003800200 */
[----:B------:R-:W-:-:S13]  /*14f0*/  ISETP.NE.AND.EX P0, PT, R0, RZ, PT, P0 ;  /* 0x000000ff0000720c */ /* 0x000fda0003f05300 */
[----:B------:R-:W-:Y:S05]  /*1500*/  @!P0 BRA `(.L_x_32) ;  /* 0x0000000000108947 */ /* 0x000fea0003800000 */
[----:B------:R-:W1:Y:S02]  /*1510*/  LDCU.64 UR4, c[0x0][0x390] ;  /* 0x00007200ff0477ac */ /* 0x000e640008000a00 */
[----:B-1----:R-:W-:-:S04]  /*1520*/  LEA R6, P0, R5, UR4, 0x3 ;  /* 0x0000000405067c11 */ /* 0x002fc8000f8018ff */
[----:B------:R-:W-:-:S05]  /*1530*/  LEA.HI.X R7, R5, UR5, R0, 0x3, P0 ;  /* 0x0000000505077c11 */ /* 0x000fca00080f1c00 */
[----:B------:R1:W-:Y:S04]  /*1540*/  REDG.E.ADD.F32.FTZ.RN.STRONG.GPU desc[UR8][R6.64], R4 ;  /* 0x00000004060079a6 */ /* 0x0003e8000c12f308 */
.L_x_32:
[----:B------:R-:W-:Y:S05]  /*1550*/  BSYNC.RECONVERGENT B1 ;  /* 0x0000000000017941 */ /* 0x000fea0003800200 */
.L_x_31:
[----:B------:R-:W-:-:S05]  /*1560*/  IADD3 R5, P0, PT, R5, 0x1, RZ ;  /* 0x0000000105057810 */ /* 0x000fca0007f1e0ff */
[----:B------:R-:W-:-:S08]  /*1570*/  IMAD.X R0, RZ, RZ, R0, P0 ;  /* 0x000000ffff007224 */ /* 0x000fd000000e0600 */
.L_x_30:
[----:B------:R-:W-:Y:S05]  /*1580*/  BSYNC.RECONVERGENT B0 ;  /* 0x0000000000007941 */ /* 0x000fea0003800200 */
.L_x_29:
[----:B------:R-:W-:-:S04]  /*1590*/  ISETP.GE.U32.AND P0, PT, R5, R2, PT ;  /* 0x000000020500720c */ /* 0x000fc80003f06070 */
[----:B------:R-:W-:-:S13]  /*15a0*/  ISETP.GE.AND.EX P0, PT, R0, R3, PT, P0 ;  /* 0x000000030000720c */ /* 0x000fda0003f06300 */
[----:B------:R-:W-:Y:S05]  /*15b0*/  @P0 EXIT ;  /* 0x000000000000094d */ /* 0x000fea0003800000 */
[--C-:B------:R-:W-:Y:S01]  /*15c0*/  IMAD.IADD R12, R2, 0x1, -R5.reuse ;  /* 0x00000001020c7824 */ /* 0x100fe200078e0a05 */
[----:B-1----:R-:W-:Y:S01]  /*15d0*/  IADD3 R6, P2, PT, R5, -R2, RZ ;  /* 0x8000000205067210 */ /* 0x002fe20007f5e0ff */
[----:B------:R-:W-:Y:S01]  /*15e0*/  BSSY.RECONVERGENT B0, `(.L_x_33) ;  /* 0x000001a000007945 */ /* 0x000fe20003800200 */
[----:B------:R-:W-:Y:S02]  /*15f0*/  IMAD.MOV.U32 R11, RZ, RZ, R5 ;  /* 0x000000ffff0b7224 */ /* 0x000fe400078e0005 */
[----:B------:R-:W-:Y:S01]  /*1600*/  LOP3.LUT R12, R12, 0x3, RZ, 0xc0, !PT ;  /* 0x000000030c0c7812 */ /* 0x000fe200078ec0ff */
[----:B------:R-:W-:Y:S01]  /*1610*/  IMAD.MOV.U32 R10, RZ, RZ, R0 ;  /* 0x000000ffff0a7224 */ /* 0x000fe200078e0000 */
[----:B------:R-:W-:Y:S01]  /*1620*/  ISETP.GT.U32.AND P0, PT, R6, -0x4, PT ;  /* 0xfffffffc0600780c */ /* 0x000fe20003f04070 */
[----:B------:R-:W-:Y:S01]  /*1630*/  IMAD.X R6, R0, 0x1, ~R3, P2 ;  /* 0x0000000100067824 */ /* 0x000fe200010e0e03 */
[----:B------:R-:W-:-:S04]  /*1640*/  ISETP.NE.U32.AND P1, PT, R12, RZ, PT ;  /* 0x000000ff0c00720c */ /* 0x000fc80003f25070 */
[----:B------:R-:W-:Y:S02]  /*1650*/  ISETP.NE.AND.EX P1, PT, RZ, RZ, PT, P1 ;  /* 0x000000ffff00720c */ /* 0x000fe40003f25310 */
[----:B------:R-:W-:-:S11]  /*1660*/  ISETP.GT.U32.AND.EX P0, PT, R6, -0x1, PT, P0 ;  /* 0xffffffff0600780c */ /* 0x000fd60003f04100 */
[----:B------:R-:W-:Y:S05]  /*1670*/  @!P1 BRA `(.L_x_34) ;  /* 0x0000000000409947 */ /* 0x000fea0003800000 */
[----:B------:R-:W0:Y:S01]  /*1680*/  LDCU.64 UR4, c[0x0][0x390] ;  /* 0x00007200ff0477ac */ /* 0x000e220008000a00 */
[----:B------:R-:W-:Y:S01]  /*1690*/  IADD3 R11, P2, PT, R5, R12, RZ ;  /* 0x0000000c050b7210 */ /* 0x000fe20007f5e0ff */
[----:B------:R-:W-:-:S04]  /*16a0*/  IMAD.MOV.U32 R13, RZ, RZ, RZ ;  /* 0x000000ffff0d7224 */ /* 0x000fc800078e00ff */
[----:B------:R-:W-:Y:S01]  /*16b0*/  IMAD.X R10, R0, 0x1, R13, P2 ;  /* 0x00000001000a7824 */ /* 0x000fe200010e060d */
[----:B0-----:R-:W-:-:S04]  /*16c0*/  LEA R8, P1, R5, UR4, 0x3 ;  /* 0x0000000405087c11 */ /* 0x001fc8000f8218ff */
[----:B------:R-:W-:-:S09]  /*16d0*/  LEA.HI.X R9, R5, UR5, R0, 0x3, P1 ;  /* 0x0000000505097c11 */ /* 0x000fd200088f1c00 */
.L_x_35:
[----:B------:R-:W-:Y:S01]  /*16e0*/  IADD3 R12, P1, PT, R12, -0x1, RZ ;  /* 0xffffffff0c0c7810 */ /* 0x000fe20007f3e0ff */
[----:B------:R-:W-:Y:S02]  /*16f0*/  IMAD.MOV.U32 R6, RZ, RZ, R8 ;  /* 0x000000ffff067224 */ /* 0x000fe400078e0008 */
[----:B------:R-:W-:Y:S01]  /*1700*/  IMAD.MOV.U32 R7, RZ, RZ, R9 ;  /* 0x000000ffff077224 */ /* 0x000fe200078e0009 */
[----:B------:R-:W-:Y:S02]  /*1710*/  IADD3.X R13, PT, PT, R13, -0x1, RZ, P1, !PT ;  /* 0xffffffff0d0d7810 */ /* 0x000fe40000ffe4ff */
[----:B------:R-:W-:Y:S02]  /*1720*/  ISETP.NE.U32.AND P1, PT, R12, RZ, PT ;  /* 0x000000ff0c00720c */ /* 0x000fe40003f25070 */
[----:B------:R-:W-:Y:S01]  /*1730*/  IADD3 R8, P2, PT, R8, 0x8, RZ ;  /* 0x0000000808087810 */ /* 0x000fe20007f5e0ff */
[----:B------:R1:W-:Y:S01]  /*1740*/  REDG.E.ADD.F32.FTZ.RN.STRONG.GPU desc[UR8][R6.64], R4 ;  /* 0x00000004060079a6 */ /* 0x0003e2000c12f308 */
[----:B------:R-:W-:-:S03]  /*1750*/  ISETP.NE.AND.EX P1, PT, R13, RZ, PT, P1 ;  /* 0x000000ff0d00720c */ /* 0x000fc60003f25310 */
[----:B------:R-:W-:-:S10]  /*1760*/  IMAD.X R9, RZ, RZ, R9, P2 ;  /* 0x000000ffff097224 */ /* 0x000fd400010e0609 */
[----:B-1----:R-:W-:Y:S05]  /*1770*/  @P1 BRA `(.L_x_35) ;  /* 0xfffffffc00d81947 */ /* 0x002fea000383ffff */
.L_x_34:
[----:B------:R-:W-:Y:S05]  /*1780*/  BSYNC.RECONVERGENT B0 ;  /* 0x0000000000007941 */ /* 0x000fea0003800200 */
.L_x_33:
[----:B------:R-:W-:Y:S05]  /*1790*/  @P0 EXIT ;  /* 0x000000000000094d */ /* 0x000fea0003800000 */
[----:B------:R-:W1:Y:S02]  /*17a0*/  LDCU.64 UR4, c[0x0][0x390] ;  /* 0x00007200ff0477ac */ /* 0x000e640008000a00 */
[----:B-1----:R-:W-:-:S04]  /*17b0*/  LEA R0, P0, R11, UR4, 0x3 ;  /* 0x000000040b007c11 */ /* 0x002fc8000f8018ff */
[----:B------:R-:W-:Y:S02]  /*17c0*/  IADD3 R0, P1, PT, R0, 0x10, RZ ;  /* 0x0000001000007810 */ /* 0x000fe40007f3e0ff */
[----:B------:R-:W-:-:S05]  /*17d0*/  LEA.HI.X R5, R11, UR5, R10, 0x3, P0 ;  /* 0x000000050b057c11 */ /* 0x000fca00080f1c0a */
[----:B------:R-:W-:-:S07]  /*17e0*/  IMAD.X R5, RZ, RZ, R5, P1 ;  /* 0x000000ffff057224 */ /* 0x000fce00008e0605 */
.L_x_36:
[----:B------:R-:W-:Y:S01]  /*17f0*/  IADD3 R11, P0, PT, R11, 0x4, RZ ;  /* 0x000000040b0b7810 */ /* 0x000fe20007f1e0ff */
[----:B-1----:R-:W-:Y:S02]  /*1800*/  IMAD.MOV.U32 R6, RZ, RZ, R0 ;  /* 0x000000ffff067224 */ /* 0x002fe400078e0000 */
[----:B------:R-:W-:Y:S02]  /*1810*/  IMAD.MOV.U32 R7, RZ, RZ, R5 ;  /* 0x000000ffff077224 */ /* 0x000fe400078e0005 */
[----:B------:R-:W-:Y:S01]  /*1820*/  IMAD.X R10, RZ, RZ, R10, P0 ;  /* 0x000000ffff0a7224 */ /* 0x000fe200000e060a */
[----:B------:R-:W-:Y:S02]  /*1830*/  ISETP.GE.U32.AND P0, PT, R11, R2, PT ;  /* 0x000000020b00720c */ /* 0x000fe40003f06070 */
[----:B------:R1:W-:Y:S02]  /*1840*/  REDG.E.ADD.F32.FTZ.RN.STRONG.GPU desc[UR8][R6.64+-0x10], R4 ;  /* 0xfffff004060079a6 */ /* 0x0003e4000c12f308 */
[----:B------:R-:W-:-:S02]  /*1850*/  ISETP.GE.AND.EX P0, PT, R10, R3, PT, P0 ;  /* 0x000000030a00720c */ /* 0x000fc40003f06300 */
[----:B------:R1:W-:Y:S01]  /*1860*/  REDG.E.ADD.F32.FTZ.RN.STRONG.GPU desc[UR8][R6.64+-0x8], R4 ;  /* 0xfffff804060079a6 */ /* 0x0003e2000c12f308 */
[----:B------:R-:W-:-:S03]  /*1870*/  IADD3 R0, P1, PT, R6, 0x20, RZ ;  /* 0x0000002006007810 */ /* 0x000fc60007f3e0ff */
[----:B------:R1:W-:Y:S04]  /*1880*/  REDG.E.ADD.F32.FTZ.RN.STRONG.GPU desc[UR8][R6.64], R4 ;  /* 0x00000004060079a6 */ /* 0x0003e8000c12f308 */
[----:B------:R1:W-:Y:S01]  /*1890*/  REDG.E.ADD.F32.FTZ.RN.STRONG.GPU desc[UR8][R6.64+0x8], R4 ;  /* 0x00000804060079a6 */ /* 0x0003e2000c12f308 */
[----:B------:R-:W-:Y:S02]  /*18a0*/  IMAD.X R5, RZ, RZ, R7, P1 ;  /* 0x000000ffff057224 */ /* 0x000fe400008e0607 */
[----:B------:R-:W-:Y:S05]  /*18b0*/  @!P0 BRA `(.L_x_36) ;  /* 0xfffffffc00cc8947 */ /* 0x000fea000383ffff */
[----:B------:R-:W-:Y:S05]  /*18c0*/  EXIT ;  /* 0x000000000000794d */ /* 0x000fea0003800000 */
        .weak           $__internal_1_$__cuda_sm3x_div_rn_noftz_f32_slowpath
        .type           $__internal_1_$__cuda_sm3x_div_rn_noftz_f32_slowpath,@function
        .size           $__internal_1_$__cuda_sm3x_div_rn_noftz_f32_slowpath,(.L_x_50 - $__internal_1_$__cuda_sm3x_div_rn_noftz_f32_slowpath)
$__internal_1_$__cuda_sm3x_div_rn_noftz_f32_slowpath:
[----:B------:R-:W-:Y:S01]  /*18d0*/  SHF.R.U32.HI R11, RZ, 0x17, R3 ;  /* 0x00000017ff0b7819 */ /* 0x000fe20000011603 */
[----:B------:R-:W-:Y:S01]  /*18e0*/  BSSY.RECONVERGENT B1, `(.L_x_37) ;  /* 0x0000062000017945 */ /* 0x000fe20003800200 */
        /* <DEDUP_REMOVED lines=9> */
[----:B------:R-:W-:Y:S02]  /*1980*/  FSETP.GTU.FTZ.AND P0, PT, |R0|, +INF , PT ;  /* 0x7f8000000000780b */ /* 0x000fe40003f1c200 */
        /* <DEDUP_REMOVED lines=22> */
.L_x_38:
[----:B------:R-:W-:Y:S01]  /*1af0*/  LEA R12, R11, 0xc0800000, 0x17 ;  /* 0xc08000000b0c7811 */ /* 0x000fe200078eb8ff */
[----:B------:R-:W-:Y:S04]  /*1b00*/  BSSY.RECONVERGENT B2, `(.L_x_43) ;  /* 0x0000036000027945 */ /* 0x000fe80003800200 */
[----:B------:R-:W-:Y:S02]  /*1b10*/  IMAD.IADD R12, R3, 0x1, -R12 ;  /* 0x00000001030c7824 */ /* 0x000fe400078e0a0c */
[----:B------:R-:W-:Y:S02]  /*1b20*/  VIADD R3, R14, 0xffffff81 ;  /* 0xffffff810e037836 */ /* 0x000fe40000000000 */
[----:B------:R-:W0:Y:S01]  /*1b30*/  MUFU.RCP R13, R12 ;  /* 0x0000000c000d7308 */ /* 0x000e220000001000 */
[----:B------:R-:W-:Y:S01]  /*1b40*/  FADD.FTZ R15, -R12, -RZ ;  /* 0x800000ff0c0f7221 */ /* 0x000fe20000010100 */
[C---:B------:R-:W-:Y:S01]  /*1b50*/  IMAD R0, R3.reuse, -0x800000, R0 ;  /* 0xff80000003007824 */ /* 0x040fe200078e0200 */
[----:B------:R-:W-:-:S05]  /*1b60*/  IADD3 R11, PT, PT, R3, 0x7f, -R11 ;  /* 0x0000007f030b7810 */ /* 0x000fca0007ffe80b */
        /* <DEDUP_REMOVED lines=22> */
[C---:B------:R-:W-:Y:S02]  /*1cd0*/  VIADD R12, R15.reuse, 0x20 ;  /* 0x000000200f0c7836 */ /* 0x040fe40000000000 */
[CCC-:B------:R-:W-:Y:S01]  /*1ce0*/  FFMA.RM R10, R16.reuse, R14.reuse, R13.reuse ;  /* 0x0000000e100a7223 */ /* 0x1c0fe2000000400d */
[----:B------:R-:W-:Y:S02]  /*1cf0*/  ISETP.NE.AND P2, PT, R15, RZ, PT ;  /* 0x000000ff0f00720c */ /* 0x000fe40003f45270 */
[----:B------:R-:W-:Y:S01]  /*1d00*/  LOP3.LUT R11, R3, 0x7fffff, RZ, 0xc0, !PT ;  /* 0x007fffff030b7812 */ /* 0x000fe200078ec0ff */
[----:B------:R-:W-:Y:S01]  /*1d10*/  FFMA.RP R3, R16, R14, R13 ;  /* 0x0000000e10037223 */ /* 0x000fe2000000800d */
[----:B------:R-:W-:Y:S01]  /*1d20*/  IMAD.MOV R13, RZ, RZ, -R15 ;  /* 0x000000ffff0d7224 */ /* 0x000fe200078e0a0f */
[----:B------:R-:W-:Y:S02]  /*1d30*/  ISETP.NE.AND P1, PT, R15, RZ, PT ;  /* 0x000000ff0f00720c */ /* 0x000fe40003f25270 */
[----:B------:R-:W-:-:S02]  /*1d40*/  LOP3.LUT R11, R11, 0x800000, RZ, 0xfc, !PT ;  /* 0x008000000b0b7812 */ /* 0x000fc400078efcff */
[----:B------:R-:W-:Y:S02]  /*1d50*/  FSETP.NEU.FTZ.AND P0, PT, R3, R10, PT ;  /* 0x0000000a0300720b */ /* 0x000fe40003f1d000 */
[----:B------:R-:W-:Y:S02]  /*1d60*/  SHF.L.U32 R12, R11, R12, RZ ;  /* 0x0000000c0b0c7219 */ /* 0x000fe400000006ff */
[----:B------:R-:W-:Y:S02]  /*1d70*/  SEL R10, R13, RZ, P2 ;  /* 0x000000ff0d0a7207 */ /* 0x000fe40001000000 */
[----:B------:R-:W-:Y:S02]  /*1d80*/  ISETP.NE.AND P1, PT, R12, RZ, P1 ;  /* 0x000000ff0c00720c */ /* 0x000fe40000f25270 */
[----:B------:R-:W-:Y:S02]  /*1d90*/  SHF.R.U32.HI R10, RZ, R10, R11 ;  /* 0x0000000aff0a7219 */ /* 0x000fe4000001160b */
[----:B------:R-:W-:-:S02]  /*1da0*/  PLOP3.LUT P0, PT, P0, P1, PT, 0xf8, 0x8f ;  /* 0x00000000008f781c */ /* 0x000fc40000703f70 */
[----:B------:R-:W-:Y:S02]  /*1db0*/  SHF.R.U32.HI R12, RZ, 0x1, R10 ;  /* 0x00000001ff0c7819 */ /* 0x000fe4000001160a */
[----:B------:R-:W-:-:S04]  /*1dc0*/  SEL R3, RZ, 0x1, !P0 ;  /* 0x00000001ff037807 */ /* 0x000fc80004000000 */
[----:B------:R-:W-:-:S04]  /*1dd0*/  LOP3.LUT R3, R3, 0x1, R12, 0xf8, !PT ;  /* 0x0000000103037812 */ /* 0x000fc800078ef80c */
[----:B------:R-:W-:-:S05]  /*1de0*/  LOP3.LUT R3, R3, R10, RZ, 0xc0, !PT ;  /* 0x0000000a03037212 */ /* 0x000fca00078ec0ff */
[----:B------:R-:W-:-:S05]  /*1df0*/  IMAD.IADD R3, R12, 0x1, R3 ;  /* 0x000000010c037824 */ /* 0x000fca00078e0203 */
[----:B------:R-:W-:Y:S01]  /*1e00*/  LOP3.LUT R0, R3, R0, RZ, 0xfc, !PT ;  /* 0x0000000003007212 */ /* 0x000fe200078efcff */
[----:B------:R-:W-:Y:S06]  /*1e10*/  BRA `(.L_x_46) ;  /* 0x0000000000107947 */ /* 0x000fec0003800000 */
.L_x_45:
[----:B------:R-:W-:-:S04]  /*1e20*/  LOP3.LUT R0, R0, 0x80000000, RZ, 0xc0, !PT ;  /* 0x8000000000007812 */ /* 0x000fc800078ec0ff */
[----:B------:R-:W-:Y:S01]  /*1e30*/  LOP3.LUT R0, R0, 0x7f800000, RZ, 0xfc, !PT ;  /* 0x7f80000000007812 */ /* 0x000fe200078efcff */
[----:B------:R-:W-:Y:S06]  /*1e40*/  BRA `(.L_x_46) ;  /* 0x0000000000047947 */ /* 0x000fec0003800000 */
.L_x_44:
[----:B------:R-:W-:-:S07]  /*1e50*/  IMAD R0, R11, 0x800000, R0 ;  /* 0x008000000b007824 */ /* 0x000fce00078e0200 */
.L_x_46:
[----:B------:R-:W-:Y:S05]  /*1e60*/  BSYNC.RECONVERGENT B2 ;  /* 0x0000000000027941 */ /* 0x000fea0003800200 */
.L_x_43:
[----:B------:R-:W-:Y:S05]  /*1e70*/  BRA `(.L_x_47) ;  /* 0x0000000000207947 */ /* 0x000fea0003800000 */
.L_x_42:
[----:B------:R-:W-:-:S04]  /*1e80*/  LOP3.LUT R0, R3, 0x80000000, R0, 0x48, !PT ;  /* 0x8000000003007812 */ /* 0x000fc800078e4800 */
[----:B------:R-:W-:Y:S01]  /*1e90*/  LOP3.LUT R0, R0, 0x7f800000, RZ, 0xfc, !PT ;  /* 0x7f80000000007812 */ /* 0x000fe200078efcff */
[----:B------:R-:W-:Y:S06]  /*1ea0*/  BRA `(.L_x_47) ;  /* 0x0000000000147947 */ /* 0x000fec0003800000 */
.L_x_41:
[----:B------:R-:W-:Y:S01]  /*1eb0*/  LOP3.LUT R0, R3, 0x80000000, R0, 0x48, !PT ;  /* 0x8000000003007812 */ /* 0x000fe200078e4800 */
[----:B------:R-:W-:Y:S06]  /*1ec0*/  BRA `(.L_x_47) ;  /* 0x00000000000c7947 */ /* 0x000fec0003800000 */
.L_x_40:
[----:B------:R-:W0:Y:S01]  /*1ed0*/  MUFU.RSQ R0, -QNAN ;  /* 0xffc0000000007908 */ /* 0x000e220000001400 */
[----:B------:R-:W-:Y:S05]  /*1ee0*/  BRA `(.L_x_47) ;  /* 0x0000000000047947 */ /* 0x000fea0003800000 */
.L_x_39:
[----:B------:R-:W-:-:S07]  /*1ef0*/  FADD.FTZ R0, R0, R3 ;  /* 0x0000000300007221 */ /* 0x000fce0000010000 */
.L_x_47:
[----:B------:R-:W-:Y:S05]  /*1f00*/  BSYNC.RECONVERGENT B1 ;  /* 0x0000000000017941 */ /* 0x000fea0003800200 */
.L_x_37:
[----:B------:R-:W-:-:S04]  /*1f10*/  IMAD.MOV.U32 R3, RZ, RZ, 0x0 ;  /* 0x00000000ff037424 */ /* 0x000fc800078e00ff */
[----:B0-----:R-:W-:Y:S05]  /*1f20*/  RET.REL.NODEC R2 `(_Z21calc_bfs_pg_rank_cudaP18compact_adj_node_tPlP15p_rank_struct_tll) ;  /* 0xffffffe002347950 */ /* 0x001fea0003c3ffff */
.L_x_48:
        /* <DEDUP_REMOVED lines=13> */
.L_x_50:


//--------------------- .nv.global.init           --------------------------
	.section	.nv.global.init,"aw",@progbits
	.align	4
.nv.global.init:
	.type		d_rand_hop,@object
	.size		d_rand_hop,(.L_0 - d_rand_hop)
d_rand_hop:
        /*0000*/ 	.byte	0x9a, 0x99, 0x19, 0x3e
.L_0:


//--------------------- .nv.shared.reserved.0     --------------------------
	.section	.nv.shared.reserved.0,"aw",@nobits
	.weak		__nv_reservedSMEM_offset_0_alias
	.size		__nv_reservedSMEM_offset_0_alias, 0, 64
	.other		__nv_reservedSMEM_offset_0_alias,@"STO_CUDA_RESERVED_SHARED STV_DEFAULT"
__nv_reservedSMEM_offset_0_alias:
	.zero		0
	.zero		64


//--------------------- .nv.constant0._Z9update_prP15p_rank_struct_tPfl --------------------------
	.section	.nv.constant0._Z9update_prP15p_rank_struct_tPfl,"a",@progbits
	.sectionflags	@""
	.align	4
.nv.constant0._Z9update_prP15p_rank_struct_tPfl:
	.zero		920


//--------------------- .nv.constant0._Z21calc_bfs_pg_rank_cudaP18compact_adj_node_tPlP15p_rank_struct_tll --------------------------
	.section	.nv.constant0._Z21calc_bfs_pg_rank_cudaP18compact_adj_node_tPlP15p_rank_struct_tll,"a",@progbits
	.sectionflags	@""
	.align	4
.nv.constant0._Z21calc_bfs_pg_rank_cudaP18compact_adj_node_tPlP15p_rank_struct_tll:
	.zero		936


//--------------------- SYMBOLS --------------------------

	.type		.nv.reservedSmem.offset0,@object
	.size		.nv.reservedSmem.offset0,0x4
